//
// Generated by NVIDIA NVVM Compiler
//
// Compiler Build ID: CL-36424714
// Cuda compilation tools, release 13.0, V13.0.88
// Based on NVVM 20.0.0
//

.version 9.0
.target sm_100
.address_size 64

	// .globl	_Z53flashattn_streaming_16x16_kernel_mw_v7_2_dbg_hanghuntPK6__halfS1_S1_Pfiifi
.extern .func  (.param .b32 func_retval0) vprintf
(
	.param .b64 vprintf_param_0,
	.param .b64 vprintf_param_1
)
;
// _ZZ53flashattn_streaming_16x16_kernel_mw_v7_2_dbg_hanghuntPK6__halfS1_S1_PfiifiE12sh_m_running has been demoted
// _ZZ53flashattn_streaming_16x16_kernel_mw_v7_2_dbg_hanghuntPK6__halfS1_S1_PfiifiE12sh_l_running has been demoted
// _ZZ53flashattn_streaming_16x16_kernel_mw_v7_2_dbg_hanghuntPK6__halfS1_S1_PfiifiE12sh_y_running has been demoted
// _ZZ53flashattn_streaming_16x16_kernel_mw_v7_2_dbg_hanghuntPK6__halfS1_S1_PfiifiE3shK has been demoted
// _ZZ53flashattn_streaming_16x16_kernel_mw_v7_2_dbg_hanghuntPK6__halfS1_S1_PfiifiE3shV has been demoted
// _ZZ53flashattn_streaming_16x16_kernel_mw_v7_2_dbg_hanghuntPK6__halfS1_S1_PfiifiE8s_scores has been demoted
// _ZZ53flashattn_streaming_16x16_kernel_mw_v7_2_dbg_hanghuntPK6__halfS1_S1_PfiifiE8sh_ready has been demoted
// _ZZ53flashattn_streaming_16x16_kernel_mw_v7_2_dbg_hanghuntPK6__halfS1_S1_PfiifiE10sh_printed has been demoted
.global .align 1 .b8 $str[27] = {91, 119, 97, 114, 112, 48, 93, 91, 98, 48, 93, 32, 115, 116, 97, 114, 116, 32, 112, 114, 101, 108, 111, 97, 100, 10};
.global .align 1 .b8 $str$1[46] = {91, 119, 97, 114, 112, 48, 93, 91, 98, 48, 93, 32, 112, 114, 101, 108, 111, 97, 100, 32, 100, 111, 110, 101, 44, 32, 112, 117, 98, 108, 105, 115, 104, 32, 114, 101, 97, 100, 121, 91, 48, 93, 61, 48, 10};
.global .align 1 .b8 $str$2[47] = {91, 119, 97, 114, 112, 48, 93, 91, 98, 48, 93, 32, 105, 115, 115, 117, 101, 32, 112, 114, 101, 102, 101, 116, 99, 104, 32, 116, 43, 49, 61, 37, 100, 32, 105, 110, 116, 111, 32, 98, 117, 102, 61, 37, 100, 10};
.global .align 1 .b8 $str$3[50] = {91, 83, 84, 85, 67, 75, 93, 32, 98, 97, 116, 99, 104, 61, 37, 100, 32, 116, 61, 37, 100, 32, 99, 117, 114, 61, 37, 100, 32, 114, 101, 97, 100, 121, 48, 61, 37, 100, 32, 114, 101, 97, 100, 121, 49, 61, 37, 100, 10};
.global .align 1 .b8 $str$4[34] = {91, 119, 97, 114, 112, 48, 93, 91, 98, 48, 93, 32, 112, 117, 98, 108, 105, 115, 104, 32, 114, 101, 97, 100, 121, 91, 37, 100, 93, 61, 37, 100, 10};

.visible .entry _Z53flashattn_streaming_16x16_kernel_mw_v7_2_dbg_hanghuntPK6__halfS1_S1_Pfiifi(
	.param .u64 .ptr .align 1 _Z53flashattn_streaming_16x16_kernel_mw_v7_2_dbg_hanghuntPK6__halfS1_S1_Pfiifi_param_0,
	.param .u64 .ptr .align 1 _Z53flashattn_streaming_16x16_kernel_mw_v7_2_dbg_hanghuntPK6__halfS1_S1_Pfiifi_param_1,
	.param .u64 .ptr .align 1 _Z53flashattn_streaming_16x16_kernel_mw_v7_2_dbg_hanghuntPK6__halfS1_S1_Pfiifi_param_2,
	.param .u64 .ptr .align 1 _Z53flashattn_streaming_16x16_kernel_mw_v7_2_dbg_hanghuntPK6__halfS1_S1_Pfiifi_param_3,
	.param .u32 _Z53flashattn_streaming_16x16_kernel_mw_v7_2_dbg_hanghuntPK6__halfS1_S1_Pfiifi_param_4,
	.param .u32 _Z53flashattn_streaming_16x16_kernel_mw_v7_2_dbg_hanghuntPK6__halfS1_S1_Pfiifi_param_5,
	.param .f32 _Z53flashattn_streaming_16x16_kernel_mw_v7_2_dbg_hanghuntPK6__halfS1_S1_Pfiifi_param_6,
	.param .u32 _Z53flashattn_streaming_16x16_kernel_mw_v7_2_dbg_hanghuntPK6__halfS1_S1_Pfiifi_param_7
)
{
	.local .align 8 .b8 	__local_depot0[24];
	.reg .b64 	%SP;
	.reg .b64 	%SPL;
	.reg .pred 	%p<138>;
	.reg .b16 	%rs<17>;
	.reg .b32 	%r<361>;
	.reg .b32 	%f<410>;
	.reg .b64 	%rd<62>;
	// demoted variable
	.shared .align 4 .b8 _ZZ53flashattn_streaming_16x16_kernel_mw_v7_2_dbg_hanghuntPK6__halfS1_S1_PfiifiE12sh_m_running[64];
	// demoted variable
	.shared .align 4 .b8 _ZZ53flashattn_streaming_16x16_kernel_mw_v7_2_dbg_hanghuntPK6__halfS1_S1_PfiifiE12sh_l_running[64];
	// demoted variable
	.shared .align 4 .b8 _ZZ53flashattn_streaming_16x16_kernel_mw_v7_2_dbg_hanghuntPK6__halfS1_S1_PfiifiE12sh_y_running[1024];
	// demoted variable
	.shared .align 2 .b8 _ZZ53flashattn_streaming_16x16_kernel_mw_v7_2_dbg_hanghuntPK6__halfS1_S1_PfiifiE3shK[1024];
	// demoted variable
	.shared .align 2 .b8 _ZZ53flashattn_streaming_16x16_kernel_mw_v7_2_dbg_hanghuntPK6__halfS1_S1_PfiifiE3shV[1024];
	// demoted variable
	.shared .align 4 .b8 _ZZ53flashattn_streaming_16x16_kernel_mw_v7_2_dbg_hanghuntPK6__halfS1_S1_PfiifiE8s_scores[1024];
	// demoted variable
	.shared .align 4 .b8 _ZZ53flashattn_streaming_16x16_kernel_mw_v7_2_dbg_hanghuntPK6__halfS1_S1_PfiifiE8sh_ready[8];
	// demoted variable
	.shared .align 4 .u32 _ZZ53flashattn_streaming_16x16_kernel_mw_v7_2_dbg_hanghuntPK6__halfS1_S1_PfiifiE10sh_printed;
	mov.u64 	%SPL, __local_depot0;
	cvta.local.u64 	%SP, %SPL;
	ld.param.u64 	%rd5, [_Z53flashattn_streaming_16x16_kernel_mw_v7_2_dbg_hanghuntPK6__halfS1_S1_Pfiifi_param_0];
	ld.param.u64 	%rd7, [_Z53flashattn_streaming_16x16_kernel_mw_v7_2_dbg_hanghuntPK6__halfS1_S1_Pfiifi_param_2];
	ld.param.u32 	%r43, [_Z53flashattn_streaming_16x16_kernel_mw_v7_2_dbg_hanghuntPK6__halfS1_S1_Pfiifi_param_4];
	ld.param.u32 	%r42, [_Z53flashattn_streaming_16x16_kernel_mw_v7_2_dbg_hanghuntPK6__halfS1_S1_Pfiifi_param_7];
	mov.u32 	%r1, %ctaid.x;
	setp.ge.s32 	%p4, %r1, %r43;
	@%p4 bra 	$L__BB0_50;
	ld.param.u32 	%r342, [_Z53flashattn_streaming_16x16_kernel_mw_v7_2_dbg_hanghuntPK6__halfS1_S1_Pfiifi_param_5];
	ld.param.u64 	%rd59, [_Z53flashattn_streaming_16x16_kernel_mw_v7_2_dbg_hanghuntPK6__halfS1_S1_Pfiifi_param_1];
	cvta.to.global.u64 	%rd9, %rd5;
	mov.u32 	%r2, %tid.x;
	and.b32  	%r3, %r2, 31;
	shr.u32 	%r4, %r2, 5;
	cvt.u64.u32 	%rd10, %r1;
	mul.wide.u32 	%rd11, %r1, 512;
	add.s64 	%rd1, %rd9, %rd11;
	cvt.s64.s32 	%rd12, %r342;
	mul.lo.s64 	%rd13, %rd10, %rd12;
	shl.b64 	%rd14, %rd13, 5;
	add.s64 	%rd2, %rd59, %rd14;
	add.s64 	%rd3, %rd7, %rd14;
	setp.ne.s32 	%p5, %r4, 1;
	@%p5 bra 	$L__BB0_3;
	mov.b32 	%r45, 16;
	wmma.load.a.sync.aligned.row.m16n16k16.global.f16 	{%r347, %r348, %r349, %r350, %r351, %r352, %r353, %r354}, [%rd1], %r45;
$L__BB0_3:
	setp.gt.u32 	%p6, %r2, 15;
	@%p6 bra 	$L__BB0_6;
	mov.u32 	%r21, %ntid.x;
	mov.u32 	%r355, %r2;
$L__BB0_5:
	shl.b32 	%r46, %r355, 2;
	mov.u32 	%r47, _ZZ53flashattn_streaming_16x16_kernel_mw_v7_2_dbg_hanghuntPK6__halfS1_S1_PfiifiE12sh_m_running;
	add.s32 	%r48, %r47, %r46;
	mov.b32 	%r49, -246811958;
	st.shared.u32 	[%r48], %r49;
	mov.u32 	%r50, _ZZ53flashattn_streaming_16x16_kernel_mw_v7_2_dbg_hanghuntPK6__halfS1_S1_PfiifiE12sh_l_running;
	add.s32 	%r51, %r50, %r46;
	mov.b32 	%r52, 0;
	st.shared.u32 	[%r51], %r52;
	shl.b32 	%r53, %r355, 6;
	mov.u32 	%r54, _ZZ53flashattn_streaming_16x16_kernel_mw_v7_2_dbg_hanghuntPK6__halfS1_S1_PfiifiE12sh_y_running;
	add.s32 	%r55, %r54, %r53;
	st.shared.u32 	[%r55], %r52;
	st.shared.u32 	[%r55+4], %r52;
	st.shared.u32 	[%r55+8], %r52;
	st.shared.u32 	[%r55+12], %r52;
	st.shared.u32 	[%r55+16], %r52;
	st.shared.u32 	[%r55+20], %r52;
	st.shared.u32 	[%r55+24], %r52;
	st.shared.u32 	[%r55+28], %r52;
	st.shared.u32 	[%r55+32], %r52;
	st.shared.u32 	[%r55+36], %r52;
	st.shared.u32 	[%r55+40], %r52;
	st.shared.u32 	[%r55+44], %r52;
	st.shared.u32 	[%r55+48], %r52;
	st.shared.u32 	[%r55+52], %r52;
	st.shared.u32 	[%r55+56], %r52;
	st.shared.u32 	[%r55+60], %r52;
	add.s32 	%r355, %r355, %r21;
	setp.lt.u32 	%p7, %r355, 16;
	@%p7 bra 	$L__BB0_5;
$L__BB0_6:
	bar.sync 	0;
	setp.ne.s32 	%p8, %r2, 0;
	@%p8 bra 	$L__BB0_8;
	mov.b32 	%r56, -1;
	st.volatile.shared.u32 	[_ZZ53flashattn_streaming_16x16_kernel_mw_v7_2_dbg_hanghuntPK6__halfS1_S1_PfiifiE8sh_ready], %r56;
	st.volatile.shared.u32 	[_ZZ53flashattn_streaming_16x16_kernel_mw_v7_2_dbg_hanghuntPK6__halfS1_S1_PfiifiE8sh_ready+4], %r56;
	mov.b32 	%r57, 0;
	st.shared.u32 	[_ZZ53flashattn_streaming_16x16_kernel_mw_v7_2_dbg_hanghuntPK6__halfS1_S1_PfiifiE10sh_printed], %r57;
$L__BB0_8:
	ld.param.u32 	%r343, [_Z53flashattn_streaming_16x16_kernel_mw_v7_2_dbg_hanghuntPK6__halfS1_S1_Pfiifi_param_5];
	bar.sync 	0;
	shr.s32 	%r58, %r343, 31;
	shr.u32 	%r59, %r58, 28;
	add.s32 	%r60, %r343, %r59;
	shr.s32 	%r24, %r60, 4;
	setp.gt.u32 	%p9, %r2, 31;
	@%p9 bra 	$L__BB0_14;
	setp.eq.s32 	%p10, %r42, 0;
	or.b32  	%r61, %r1, %r2;
	setp.ne.s32 	%p11, %r61, 0;
	or.pred  	%p12, %p11, %p10;
	@%p12 bra 	$L__BB0_11;
	mov.u64 	%rd15, $str;
	cvta.global.u64 	%rd16, %rd15;
	{ // callseq 0, 0
	.param .b64 param0;
	st.param.b64 	[param0], %rd16;
	.param .b64 param1;
	st.param.b64 	[param1], 0;
	.param .b32 retval0;
	call.uni (retval0), 
	vprintf, 
	(
	param0, 
	param1
	);
	ld.param.b32 	%r62, [retval0];
	} // callseq 0
$L__BB0_11:
	ld.param.u32 	%r344, [_Z53flashattn_streaming_16x16_kernel_mw_v7_2_dbg_hanghuntPK6__halfS1_S1_Pfiifi_param_5];
	shr.u32 	%r66, %r2, 1;
	shl.b32 	%r67, %r2, 3;
	and.b32  	%r68, %r67, 8;
	mul.lo.s32 	%r69, %r344, %r66;
	cvt.s64.s32 	%rd19, %r69;
	cvt.u64.u32 	%rd20, %r68;
	add.s64 	%rd21, %rd19, %rd20;
	shl.b64 	%rd22, %rd21, 1;
	add.s64 	%rd17, %rd2, %rd22;
	shl.b32 	%r70, %r66, 5;
	mov.u32 	%r71, _ZZ53flashattn_streaming_16x16_kernel_mw_v7_2_dbg_hanghuntPK6__halfS1_S1_PfiifiE3shK;
	add.s32 	%r72, %r71, %r70;
	shl.b32 	%r73, %r2, 4;
	and.b32  	%r74, %r73, 16;
	add.s32 	%r64, %r72, %r74;
	// begin inline asm
	cp.async.cg.shared.global [%r64], [%rd17], 16;

	// end inline asm
	shl.b32 	%r75, %r66, 4;
	or.b32  	%r76, %r75, %r68;
	mul.wide.u32 	%rd23, %r76, 2;
	add.s64 	%rd18, %rd3, %rd23;
	mov.u32 	%r77, _ZZ53flashattn_streaming_16x16_kernel_mw_v7_2_dbg_hanghuntPK6__halfS1_S1_PfiifiE3shV;
	add.s32 	%r78, %r77, %r70;
	add.s32 	%r65, %r78, %r74;
	// begin inline asm
	cp.async.cg.shared.global [%r65], [%rd18], 16;

	// end inline asm
	// begin inline asm
	cp.async.commit_group;

	// end inline asm
	// begin inline asm
	cp.async.wait_group 0;

	// end inline asm
	setp.ne.s32 	%p13, %r3, 0;
	@%p13 bra 	$L__BB0_14;
	setp.eq.s32 	%p14, %r42, 0;
	membar.cta;
	mov.b32 	%r79, 0;
	st.volatile.shared.u32 	[_ZZ53flashattn_streaming_16x16_kernel_mw_v7_2_dbg_hanghuntPK6__halfS1_S1_PfiifiE8sh_ready], %r79;
	setp.ne.s32 	%p15, %r1, 0;
	or.pred  	%p16, %p15, %p14;
	@%p16 bra 	$L__BB0_14;
	mov.u64 	%rd24, $str$1;
	cvta.global.u64 	%rd25, %rd24;
	{ // callseq 1, 0
	.param .b64 param0;
	st.param.b64 	[param0], %rd25;
	.param .b64 param1;
	st.param.b64 	[param1], 0;
	.param .b32 retval0;
	call.uni (retval0), 
	vprintf, 
	(
	param0, 
	param1
	);
	ld.param.b32 	%r80, [retval0];
	} // callseq 1
$L__BB0_14:
	ld.param.u32 	%r345, [_Z53flashattn_streaming_16x16_kernel_mw_v7_2_dbg_hanghuntPK6__halfS1_S1_Pfiifi_param_5];
	setp.lt.s32 	%p17, %r345, 16;
	@%p17 bra 	$L__BB0_48;
	setp.ne.s32 	%p18, %r42, 0;
	or.b32  	%r83, %r1, %r2;
	setp.eq.s32 	%p19, %r83, 0;
	and.pred  	%p1, %p19, %p18;
	shr.u32 	%r25, %r2, 1;
	setp.eq.s32 	%p20, %r1, 0;
	and.pred  	%p2, %p20, %p18;
	mov.b32 	%r356, 0;
	add.u64 	%rd26, %SP, 0;
	not.pred 	%p24, %p1;
	mov.u64 	%rd27, $str$2;
	not.pred 	%p133, %p2;
	mov.u64 	%rd52, $str$4;
$L__BB0_16:
	mov.u32 	%r26, %r356;
	cvta.to.local.u64 	%rd4, %rd26;
	setp.lt.u32 	%p21, %r2, 32;
	and.b32  	%r27, %r26, 1;
	xor.b32  	%r28, %r27, 1;
	add.s32 	%r356, %r26, 1;
	setp.lt.s32 	%p22, %r356, %r24;
	and.pred  	%p3, %p21, %p22;
	not.pred 	%p23, %p3;
	@%p23 bra 	$L__BB0_20;
	@%p24 bra 	$L__BB0_19;
	st.local.v2.u32 	[%rd4], {%r356, %r28};
	cvta.global.u64 	%rd28, %rd27;
	{ // callseq 2, 0
	.param .b64 param0;
	st.param.b64 	[param0], %rd28;
	.param .b64 param1;
	st.param.b64 	[param1], %rd26;
	.param .b32 retval0;
	call.uni (retval0), 
	vprintf, 
	(
	param0, 
	param1
	);
	ld.param.b32 	%r85, [retval0];
	} // callseq 2
$L__BB0_19:
	ld.param.u32 	%r346, [_Z53flashattn_streaming_16x16_kernel_mw_v7_2_dbg_hanghuntPK6__halfS1_S1_Pfiifi_param_5];
	ld.param.u64 	%rd60, [_Z53flashattn_streaming_16x16_kernel_mw_v7_2_dbg_hanghuntPK6__halfS1_S1_Pfiifi_param_1];
	shl.b32 	%r89, %r26, 4;
	add.s32 	%r90, %r89, %r25;
	cvt.s64.s32 	%rd32, %r89;
	shl.b32 	%r91, %r2, 3;
	and.b32  	%r92, %r91, 8;
	cvt.u64.u32 	%rd33, %r92;
	or.b64  	%rd34, %rd32, %rd33;
	mul.lo.s32 	%r93, %r346, %r25;
	cvt.u64.u32 	%rd35, %r93;
	add.s64 	%rd36, %rd34, %rd35;
	cvt.s64.s32 	%rd38, %r346;
	mul.lo.s64 	%rd39, %rd10, %rd38;
	shl.b64 	%rd40, %rd39, 5;
	add.s64 	%rd41, %rd60, %rd40;
	shl.b64 	%rd42, %rd36, 1;
	add.s64 	%rd43, %rd41, %rd42;
	add.s64 	%rd30, %rd43, 32;
	shl.b32 	%r94, %r25, 5;
	mov.u32 	%r95, _ZZ53flashattn_streaming_16x16_kernel_mw_v7_2_dbg_hanghuntPK6__halfS1_S1_PfiifiE3shK;
	add.s32 	%r96, %r95, %r94;
	shl.b32 	%r97, %r2, 4;
	and.b32  	%r98, %r97, 16;
	add.s32 	%r99, %r96, %r98;
	shl.b32 	%r100, %r28, 9;
	add.s32 	%r87, %r99, %r100;
	// begin inline asm
	cp.async.cg.shared.global [%r87], [%rd30], 16;

	// end inline asm
	shl.b32 	%r101, %r90, 4;
	add.s32 	%r102, %r101, 256;
	cvt.s64.s32 	%rd44, %r102;
	or.b64  	%rd45, %rd44, %rd33;
	shl.b64 	%rd46, %rd45, 1;
	add.s64 	%rd31, %rd3, %rd46;
	mov.u32 	%r103, _ZZ53flashattn_streaming_16x16_kernel_mw_v7_2_dbg_hanghuntPK6__halfS1_S1_PfiifiE3shV;
	add.s32 	%r104, %r103, %r94;
	add.s32 	%r105, %r104, %r98;
	add.s32 	%r88, %r105, %r100;
	// begin inline asm
	cp.async.cg.shared.global [%r88], [%rd31], 16;

	// end inline asm
	// begin inline asm
	cp.async.commit_group;

	// end inline asm
$L__BB0_20:
	setp.eq.s32 	%p25, %r4, 0;
	@%p25 bra 	$L__BB0_43;
	setp.ne.s32 	%p26, %r4, 1;
	@%p26 bra 	$L__BB0_47;
	shl.b32 	%r107, %r27, 2;
	mov.u32 	%r108, _ZZ53flashattn_streaming_16x16_kernel_mw_v7_2_dbg_hanghuntPK6__halfS1_S1_PfiifiE8sh_ready;
	add.s32 	%r30, %r108, %r107;
	mov.b32 	%r357, 0;
$L__BB0_23:
	ld.volatile.shared.u32 	%r109, [%r30];
	setp.eq.s32 	%p28, %r109, %r26;
	@%p28 bra 	$L__BB0_32;
	mov.b32 	%r110, 64;
	// begin inline asm
	nanosleep.u32 %r110;
	// end inline asm
	setp.eq.s32 	%p29, %r357, 2000000;
	@%p29 bra 	$L__BB0_29;
	ld.volatile.shared.u32 	%r111, [%r30];
	setp.eq.s32 	%p30, %r111, %r26;
	@%p30 bra 	$L__BB0_32;
	mov.b32 	%r112, 64;
	// begin inline asm
	nanosleep.u32 %r112;
	// end inline asm
	ld.volatile.shared.u32 	%r113, [%r30];
	setp.eq.s32 	%p31, %r113, %r26;
	@%p31 bra 	$L__BB0_32;
	mov.b32 	%r114, 64;
	// begin inline asm
	nanosleep.u32 %r114;
	// end inline asm
	ld.volatile.shared.u32 	%r115, [%r30];
	setp.eq.s32 	%p32, %r115, %r26;
	@%p32 bra 	$L__BB0_32;
	mov.b32 	%r116, 64;
	// begin inline asm
	nanosleep.u32 %r116;
	// end inline asm
	add.s32 	%r357, %r357, 4;
	bra.uni 	$L__BB0_23;
$L__BB0_29:
	setp.ne.s32 	%p33, %r3, 0;
	@%p33 bra 	$L__BB0_50;
	atom.relaxed.shared.cas.b32 	%r117, [_ZZ53flashattn_streaming_16x16_kernel_mw_v7_2_dbg_hanghuntPK6__halfS1_S1_PfiifiE10sh_printed], 0, 1;
	setp.ne.s32 	%p34, %r117, 0;
	@%p34 bra 	$L__BB0_50;
	ld.volatile.shared.u32 	%r118, [_ZZ53flashattn_streaming_16x16_kernel_mw_v7_2_dbg_hanghuntPK6__halfS1_S1_PfiifiE8sh_ready];
	ld.volatile.shared.u32 	%r119, [_ZZ53flashattn_streaming_16x16_kernel_mw_v7_2_dbg_hanghuntPK6__halfS1_S1_PfiifiE8sh_ready+4];
	st.local.v2.u32 	[%rd4], {%r1, %r26};
	st.local.v2.u32 	[%rd4+8], {%r27, %r118};
	st.local.u32 	[%rd4+16], %r119;
	mov.u64 	%rd47, $str$3;
	cvta.global.u64 	%rd48, %rd47;
	add.u64 	%rd49, %SP, 0;
	{ // callseq 3, 0
	.param .b64 param0;
	st.param.b64 	[param0], %rd48;
	.param .b64 param1;
	st.param.b64 	[param1], %rd49;
	.param .b32 retval0;
	call.uni (retval0), 
	vprintf, 
	(
	param0, 
	param1
	);
	ld.param.b32 	%r120, [retval0];
	} // callseq 3
	bra.uni 	$L__BB0_50;
$L__BB0_32:
	shl.b32 	%r125, %r27, 9;
	mov.u32 	%r126, _ZZ53flashattn_streaming_16x16_kernel_mw_v7_2_dbg_hanghuntPK6__halfS1_S1_PfiifiE3shK;
	add.s32 	%r127, %r126, %r125;
	mov.b32 	%r128, 16;
	wmma.load.b.sync.aligned.row.m16n16k16.shared.f16 	{%r129, %r130, %r131, %r132, %r133, %r134, %r135, %r136}, [%r127], %r128;
	mov.f32 	%f57, 0f00000000;
	wmma.mma.sync.aligned.row.row.m16n16k16.f32.f32 {%f58, %f59, %f60, %f61, %f62, %f63, %f64, %f65}, {%r347, %r348, %r349, %r350, %r351, %r352, %r353, %r354}, {%r129, %r130, %r131, %r132, %r133, %r134, %r135, %r136}, {%f57, %f57, %f57, %f57, %f57, %f57, %f57, %f57};
	mov.u32 	%r137, _ZZ53flashattn_streaming_16x16_kernel_mw_v7_2_dbg_hanghuntPK6__halfS1_S1_PfiifiE8s_scores;
	wmma.store.d.sync.aligned.row.m16n16k16.shared.f32 	[%r137], {%f58, %f59, %f60, %f61, %f62, %f63, %f64, %f65}, %r128;
	shl.b32 	%r138, %r3, 5;
	mov.u32 	%r139, _ZZ53flashattn_streaming_16x16_kernel_mw_v7_2_dbg_hanghuntPK6__halfS1_S1_PfiifiE3shV;
	add.s32 	%r140, %r139, %r138;
	add.s32 	%r33, %r140, %r125;
	mov.b32 	%r360, 32;
	mov.u32 	%r359, _ZZ53flashattn_streaming_16x16_kernel_mw_v7_2_dbg_hanghuntPK6__halfS1_S1_PfiifiE12sh_m_running;
	mov.u32 	%r358, _ZZ53flashattn_streaming_16x16_kernel_mw_v7_2_dbg_hanghuntPK6__halfS1_S1_PfiifiE12sh_l_running;
$L__BB0_33:
	setp.gt.u32 	%p35, %r3, 15;
	shl.b32 	%r141, %r3, 2;
	mov.u32 	%r142, _ZZ53flashattn_streaming_16x16_kernel_mw_v7_2_dbg_hanghuntPK6__halfS1_S1_PfiifiE8s_scores;
	add.s32 	%r143, %r142, %r141;
	add.s32 	%r37, %r143, %r360;
	mov.f32 	%f392, 0fF149F2CA;
	@%p35 bra 	$L__BB0_35;
	ld.param.f32 	%f390, [_Z53flashattn_streaming_16x16_kernel_mw_v7_2_dbg_hanghuntPK6__halfS1_S1_Pfiifi_param_6];
	ld.shared.f32 	%f67, [%r37+-32];
	mul.f32 	%f392, %f390, %f67;
$L__BB0_35:
	setp.gt.u32 	%p36, %r3, 15;
	mov.b32 	%r144, %f392;
	shfl.sync.bfly.b32	%r145|%p37, %r144, 16, 31, -1;
	mov.b32 	%f69, %r145;
	max.f32 	%f70, %f392, %f69;
	mov.b32 	%r146, %f70;
	shfl.sync.bfly.b32	%r147|%p38, %r146, 8, 31, -1;
	mov.b32 	%f71, %r147;
	max.f32 	%f72, %f70, %f71;
	mov.b32 	%r148, %f72;
	shfl.sync.bfly.b32	%r149|%p39, %r148, 4, 31, -1;
	mov.b32 	%f73, %r149;
	max.f32 	%f74, %f72, %f73;
	mov.b32 	%r150, %f74;
	shfl.sync.bfly.b32	%r151|%p40, %r150, 2, 31, -1;
	mov.b32 	%f75, %r151;
	max.f32 	%f76, %f74, %f75;
	mov.b32 	%r152, %f76;
	shfl.sync.bfly.b32	%r153|%p41, %r152, 1, 31, -1;
	mov.b32 	%f77, %r153;
	max.f32 	%f3, %f76, %f77;
	mov.f32 	%f393, 0f00000000;
	mov.f32 	%f394, %f393;
	mov.f32 	%f395, %f393;
	mov.f32 	%f396, %f393;
	mov.f32 	%f397, %f393;
	mov.f32 	%f398, %f393;
	mov.f32 	%f399, %f393;
	mov.f32 	%f400, %f393;
	mov.f32 	%f401, %f393;
	mov.f32 	%f402, %f393;
	mov.f32 	%f403, %f393;
	mov.f32 	%f404, %f393;
	mov.f32 	%f405, %f393;
	mov.f32 	%f406, %f393;
	mov.f32 	%f407, %f393;
	mov.f32 	%f408, %f393;
	mov.f32 	%f409, %f393;
	@%p36 bra 	$L__BB0_37;
	ld.param.f32 	%f391, [_Z53flashattn_streaming_16x16_kernel_mw_v7_2_dbg_hanghuntPK6__halfS1_S1_Pfiifi_param_6];
	shl.b32 	%r154, %r3, 2;
	mov.u32 	%r155, _ZZ53flashattn_streaming_16x16_kernel_mw_v7_2_dbg_hanghuntPK6__halfS1_S1_PfiifiE8s_scores;
	add.s32 	%r156, %r155, %r154;
	add.s32 	%r157, %r156, %r360;
	ld.shared.f32 	%f94, [%r157+-32];
	mul.f32 	%f95, %f391, %f94;
	sub.f32 	%f96, %f95, %f3;
	mul.f32 	%f97, %f96, 0f3FB8AA3B;
	ex2.approx.f32 	%f409, %f97;
	ld.shared.u16 	%rs1, [%r33];
	// begin inline asm
	{  cvt.f32.f16 %f78, %rs1;}

	// end inline asm
	mul.f32 	%f393, %f409, %f78;
	ld.shared.u16 	%rs2, [%r33+2];
	// begin inline asm
	{  cvt.f32.f16 %f79, %rs2;}

	// end inline asm
	mul.f32 	%f394, %f409, %f79;
	ld.shared.u16 	%rs3, [%r33+4];
	// begin inline asm
	{  cvt.f32.f16 %f80, %rs3;}

	// end inline asm
	mul.f32 	%f395, %f409, %f80;
	ld.shared.u16 	%rs4, [%r33+6];
	// begin inline asm
	{  cvt.f32.f16 %f81, %rs4;}

	// end inline asm
	mul.f32 	%f396, %f409, %f81;
	ld.shared.u16 	%rs5, [%r33+8];
	// begin inline asm
	{  cvt.f32.f16 %f82, %rs5;}

	// end inline asm
	mul.f32 	%f397, %f409, %f82;
	ld.shared.u16 	%rs6, [%r33+10];
	// begin inline asm
	{  cvt.f32.f16 %f83, %rs6;}

	// end inline asm
	mul.f32 	%f398, %f409, %f83;
	ld.shared.u16 	%rs7, [%r33+12];
	// begin inline asm
	{  cvt.f32.f16 %f84, %rs7;}

	// end inline asm
	mul.f32 	%f399, %f409, %f84;
	ld.shared.u16 	%rs8, [%r33+14];
	// begin inline asm
	{  cvt.f32.f16 %f85, %rs8;}

	// end inline asm
	mul.f32 	%f400, %f409, %f85;
	ld.shared.u16 	%rs9, [%r33+16];
	// begin inline asm
	{  cvt.f32.f16 %f86, %rs9;}

	// end inline asm
	mul.f32 	%f401, %f409, %f86;
	ld.shared.u16 	%rs10, [%r33+18];
	// begin inline asm
	{  cvt.f32.f16 %f87, %rs10;}

	// end inline asm
	mul.f32 	%f402, %f409, %f87;
	ld.shared.u16 	%rs11, [%r33+20];
	// begin inline asm
	{  cvt.f32.f16 %f88, %rs11;}

	// end inline asm
	mul.f32 	%f403, %f409, %f88;
	ld.shared.u16 	%rs12, [%r33+22];
	// begin inline asm
	{  cvt.f32.f16 %f89, %rs12;}

	// end inline asm
	mul.f32 	%f404, %f409, %f89;
	ld.shared.u16 	%rs13, [%r33+24];
	// begin inline asm
	{  cvt.f32.f16 %f90, %rs13;}

	// end inline asm
	mul.f32 	%f405, %f409, %f90;
	ld.shared.u16 	%rs14, [%r33+26];
	// begin inline asm
	{  cvt.f32.f16 %f91, %rs14;}

	// end inline asm
	mul.f32 	%f406, %f409, %f91;
	ld.shared.u16 	%rs15, [%r33+28];
	// begin inline asm
	{  cvt.f32.f16 %f92, %rs15;}

	// end inline asm
	mul.f32 	%f407, %f409, %f92;
	ld.shared.u16 	%rs16, [%r33+30];
	// begin inline asm
	{  cvt.f32.f16 %f93, %rs16;}

	// end inline asm
	mul.f32 	%f408, %f409, %f93;
$L__BB0_37:
	setp.ne.s32 	%p42, %r3, 0;
	mov.b32 	%r158, %f409;
	shfl.sync.bfly.b32	%r159|%p43, %r158, 16, 31, -1;
	mov.b32 	%f98, %r159;
	add.f32 	%f99, %f409, %f98;
	mov.b32 	%r160, %f99;
	shfl.sync.bfly.b32	%r161|%p44, %r160, 8, 31, -1;
	mov.b32 	%f100, %r161;
	add.f32 	%f101, %f99, %f100;
	mov.b32 	%r162, %f101;
	shfl.sync.bfly.b32	%r163|%p45, %r162, 4, 31, -1;
	mov.b32 	%f102, %r163;
	add.f32 	%f103, %f101, %f102;
	mov.b32 	%r164, %f103;
	shfl.sync.bfly.b32	%r165|%p46, %r164, 2, 31, -1;
	mov.b32 	%f104, %r165;
	add.f32 	%f105, %f103, %f104;
	mov.b32 	%r166, %f105;
	shfl.sync.bfly.b32	%r167|%p47, %r166, 1, 31, -1;
	mov.b32 	%f106, %r167;
	add.f32 	%f107, %f105, %f106;
	mov.b32 	%r168, %f393;
	shfl.sync.bfly.b32	%r169|%p48, %r168, 16, 31, -1;
	mov.b32 	%f108, %r169;
	add.f32 	%f109, %f393, %f108;
	mov.b32 	%r170, %f109;
	shfl.sync.bfly.b32	%r171|%p49, %r170, 8, 31, -1;
	mov.b32 	%f110, %r171;
	add.f32 	%f111, %f109, %f110;
	mov.b32 	%r172, %f111;
	shfl.sync.bfly.b32	%r173|%p50, %r172, 4, 31, -1;
	mov.b32 	%f112, %r173;
	add.f32 	%f113, %f111, %f112;
	mov.b32 	%r174, %f113;
	shfl.sync.bfly.b32	%r175|%p51, %r174, 2, 31, -1;
	mov.b32 	%f114, %r175;
	add.f32 	%f115, %f113, %f114;
	mov.b32 	%r176, %f115;
	shfl.sync.bfly.b32	%r177|%p52, %r176, 1, 31, -1;
	mov.b32 	%f116, %r177;
	add.f32 	%f39, %f115, %f116;
	mov.b32 	%r178, %f394;
	shfl.sync.bfly.b32	%r179|%p53, %r178, 16, 31, -1;
	mov.b32 	%f117, %r179;
	add.f32 	%f118, %f394, %f117;
	mov.b32 	%r180, %f118;
	shfl.sync.bfly.b32	%r181|%p54, %r180, 8, 31, -1;
	mov.b32 	%f119, %r181;
	add.f32 	%f120, %f118, %f119;
	mov.b32 	%r182, %f120;
	shfl.sync.bfly.b32	%r183|%p55, %r182, 4, 31, -1;
	mov.b32 	%f121, %r183;
	add.f32 	%f122, %f120, %f121;
	mov.b32 	%r184, %f122;
	shfl.sync.bfly.b32	%r185|%p56, %r184, 2, 31, -1;
	mov.b32 	%f123, %r185;
	add.f32 	%f124, %f122, %f123;
	mov.b32 	%r186, %f124;
	shfl.sync.bfly.b32	%r187|%p57, %r186, 1, 31, -1;
	mov.b32 	%f125, %r187;
	add.f32 	%f40, %f124, %f125;
	mov.b32 	%r188, %f395;
	shfl.sync.bfly.b32	%r189|%p58, %r188, 16, 31, -1;
	mov.b32 	%f126, %r189;
	add.f32 	%f127, %f395, %f126;
	mov.b32 	%r190, %f127;
	shfl.sync.bfly.b32	%r191|%p59, %r190, 8, 31, -1;
	mov.b32 	%f128, %r191;
	add.f32 	%f129, %f127, %f128;
	mov.b32 	%r192, %f129;
	shfl.sync.bfly.b32	%r193|%p60, %r192, 4, 31, -1;
	mov.b32 	%f130, %r193;
	add.f32 	%f131, %f129, %f130;
	mov.b32 	%r194, %f131;
	shfl.sync.bfly.b32	%r195|%p61, %r194, 2, 31, -1;
	mov.b32 	%f132, %r195;
	add.f32 	%f133, %f131, %f132;
	mov.b32 	%r196, %f133;
	shfl.sync.bfly.b32	%r197|%p62, %r196, 1, 31, -1;
	mov.b32 	%f134, %r197;
	add.f32 	%f41, %f133, %f134;
	mov.b32 	%r198, %f396;
	shfl.sync.bfly.b32	%r199|%p63, %r198, 16, 31, -1;
	mov.b32 	%f135, %r199;
	add.f32 	%f136, %f396, %f135;
	mov.b32 	%r200, %f136;
	shfl.sync.bfly.b32	%r201|%p64, %r200, 8, 31, -1;
	mov.b32 	%f137, %r201;
	add.f32 	%f138, %f136, %f137;
	mov.b32 	%r202, %f138;
	shfl.sync.bfly.b32	%r203|%p65, %r202, 4, 31, -1;
	mov.b32 	%f139, %r203;
	add.f32 	%f140, %f138, %f139;
	mov.b32 	%r204, %f140;
	shfl.sync.bfly.b32	%r205|%p66, %r204, 2, 31, -1;
	mov.b32 	%f141, %r205;
	add.f32 	%f142, %f140, %f141;
	mov.b32 	%r206, %f142;
	shfl.sync.bfly.b32	%r207|%p67, %r206, 1, 31, -1;
	mov.b32 	%f143, %r207;
	add.f32 	%f42, %f142, %f143;
	mov.b32 	%r208, %f397;
	shfl.sync.bfly.b32	%r209|%p68, %r208, 16, 31, -1;
	mov.b32 	%f144, %r209;
	add.f32 	%f145, %f397, %f144;
	mov.b32 	%r210, %f145;
	shfl.sync.bfly.b32	%r211|%p69, %r210, 8, 31, -1;
	mov.b32 	%f146, %r211;
	add.f32 	%f147, %f145, %f146;
	mov.b32 	%r212, %f147;
	shfl.sync.bfly.b32	%r213|%p70, %r212, 4, 31, -1;
	mov.b32 	%f148, %r213;
	add.f32 	%f149, %f147, %f148;
	mov.b32 	%r214, %f149;
	shfl.sync.bfly.b32	%r215|%p71, %r214, 2, 31, -1;
	mov.b32 	%f150, %r215;
	add.f32 	%f151, %f149, %f150;
	mov.b32 	%r216, %f151;
	shfl.sync.bfly.b32	%r217|%p72, %r216, 1, 31, -1;
	mov.b32 	%f152, %r217;
	add.f32 	%f43, %f151, %f152;
	mov.b32 	%r218, %f398;
	shfl.sync.bfly.b32	%r219|%p73, %r218, 16, 31, -1;
	mov.b32 	%f153, %r219;
	add.f32 	%f154, %f398, %f153;
	mov.b32 	%r220, %f154;
	shfl.sync.bfly.b32	%r221|%p74, %r220, 8, 31, -1;
	mov.b32 	%f155, %r221;
	add.f32 	%f156, %f154, %f155;
	mov.b32 	%r222, %f156;
	shfl.sync.bfly.b32	%r223|%p75, %r222, 4, 31, -1;
	mov.b32 	%f157, %r223;
	add.f32 	%f158, %f156, %f157;
	mov.b32 	%r224, %f158;
	shfl.sync.bfly.b32	%r225|%p76, %r224, 2, 31, -1;
	mov.b32 	%f159, %r225;
	add.f32 	%f160, %f158, %f159;
	mov.b32 	%r226, %f160;
	shfl.sync.bfly.b32	%r227|%p77, %r226, 1, 31, -1;
	mov.b32 	%f161, %r227;
	add.f32 	%f44, %f160, %f161;
	mov.b32 	%r228, %f399;
	shfl.sync.bfly.b32	%r229|%p78, %r228, 16, 31, -1;
	mov.b32 	%f162, %r229;
	add.f32 	%f163, %f399, %f162;
	mov.b32 	%r230, %f163;
	shfl.sync.bfly.b32	%r231|%p79, %r230, 8, 31, -1;
	mov.b32 	%f164, %r231;
	add.f32 	%f165, %f163, %f164;
	mov.b32 	%r232, %f165;
	shfl.sync.bfly.b32	%r233|%p80, %r232, 4, 31, -1;
	mov.b32 	%f166, %r233;
	add.f32 	%f167, %f165, %f166;
	mov.b32 	%r234, %f167;
	shfl.sync.bfly.b32	%r235|%p81, %r234, 2, 31, -1;
	mov.b32 	%f168, %r235;
	add.f32 	%f169, %f167, %f168;
	mov.b32 	%r236, %f169;
	shfl.sync.bfly.b32	%r237|%p82, %r236, 1, 31, -1;
	mov.b32 	%f170, %r237;
	add.f32 	%f45, %f169, %f170;
	mov.b32 	%r238, %f400;
	shfl.sync.bfly.b32	%r239|%p83, %r238, 16, 31, -1;
	mov.b32 	%f171, %r239;
	add.f32 	%f172, %f400, %f171;
	mov.b32 	%r240, %f172;
	shfl.sync.bfly.b32	%r241|%p84, %r240, 8, 31, -1;
	mov.b32 	%f173, %r241;
	add.f32 	%f174, %f172, %f173;
	mov.b32 	%r242, %f174;
	shfl.sync.bfly.b32	%r243|%p85, %r242, 4, 31, -1;
	mov.b32 	%f175, %r243;
	add.f32 	%f176, %f174, %f175;
	mov.b32 	%r244, %f176;
	shfl.sync.bfly.b32	%r245|%p86, %r244, 2, 31, -1;
	mov.b32 	%f177, %r245;
	add.f32 	%f178, %f176, %f177;
	mov.b32 	%r246, %f178;
	shfl.sync.bfly.b32	%r247|%p87, %r246, 1, 31, -1;
	mov.b32 	%f179, %r247;
	add.f32 	%f46, %f178, %f179;
	mov.b32 	%r248, %f401;
	shfl.sync.bfly.b32	%r249|%p88, %r248, 16, 31, -1;
	mov.b32 	%f180, %r249;
	add.f32 	%f181, %f401, %f180;
	mov.b32 	%r250, %f181;
	shfl.sync.bfly.b32	%r251|%p89, %r250, 8, 31, -1;
	mov.b32 	%f182, %r251;
	add.f32 	%f183, %f181, %f182;
	mov.b32 	%r252, %f183;
	shfl.sync.bfly.b32	%r253|%p90, %r252, 4, 31, -1;
	mov.b32 	%f184, %r253;
	add.f32 	%f185, %f183, %f184;
	mov.b32 	%r254, %f185;
	shfl.sync.bfly.b32	%r255|%p91, %r254, 2, 31, -1;
	mov.b32 	%f186, %r255;
	add.f32 	%f187, %f185, %f186;
	mov.b32 	%r256, %f187;
	shfl.sync.bfly.b32	%r257|%p92, %r256, 1, 31, -1;
	mov.b32 	%f188, %r257;
	add.f32 	%f47, %f187, %f188;
	mov.b32 	%r258, %f402;
	shfl.sync.bfly.b32	%r259|%p93, %r258, 16, 31, -1;
	mov.b32 	%f189, %r259;
	add.f32 	%f190, %f402, %f189;
	mov.b32 	%r260, %f190;
	shfl.sync.bfly.b32	%r261|%p94, %r260, 8, 31, -1;
	mov.b32 	%f191, %r261;
	add.f32 	%f192, %f190, %f191;
	mov.b32 	%r262, %f192;
	shfl.sync.bfly.b32	%r263|%p95, %r262, 4, 31, -1;
	mov.b32 	%f193, %r263;
	add.f32 	%f194, %f192, %f193;
	mov.b32 	%r264, %f194;
	shfl.sync.bfly.b32	%r265|%p96, %r264, 2, 31, -1;
	mov.b32 	%f195, %r265;
	add.f32 	%f196, %f194, %f195;
	mov.b32 	%r266, %f196;
	shfl.sync.bfly.b32	%r267|%p97, %r266, 1, 31, -1;
	mov.b32 	%f197, %r267;
	add.f32 	%f48, %f196, %f197;
	mov.b32 	%r268, %f403;
	shfl.sync.bfly.b32	%r269|%p98, %r268, 16, 31, -1;
	mov.b32 	%f198, %r269;
	add.f32 	%f199, %f403, %f198;
	mov.b32 	%r270, %f199;
	shfl.sync.bfly.b32	%r271|%p99, %r270, 8, 31, -1;
	mov.b32 	%f200, %r271;
	add.f32 	%f201, %f199, %f200;
	mov.b32 	%r272, %f201;
	shfl.sync.bfly.b32	%r273|%p100, %r272, 4, 31, -1;
	mov.b32 	%f202, %r273;
	add.f32 	%f203, %f201, %f202;
	mov.b32 	%r274, %f203;
	shfl.sync.bfly.b32	%r275|%p101, %r274, 2, 31, -1;
	mov.b32 	%f204, %r275;
	add.f32 	%f205, %f203, %f204;
	mov.b32 	%r276, %f205;
	shfl.sync.bfly.b32	%r277|%p102, %r276, 1, 31, -1;
	mov.b32 	%f206, %r277;
	add.f32 	%f49, %f205, %f206;
	mov.b32 	%r278, %f404;
	shfl.sync.bfly.b32	%r279|%p103, %r278, 16, 31, -1;
	mov.b32 	%f207, %r279;
	add.f32 	%f208, %f404, %f207;
	mov.b32 	%r280, %f208;
	shfl.sync.bfly.b32	%r281|%p104, %r280, 8, 31, -1;
	mov.b32 	%f209, %r281;
	add.f32 	%f210, %f208, %f209;
	mov.b32 	%r282, %f210;
	shfl.sync.bfly.b32	%r283|%p105, %r282, 4, 31, -1;
	mov.b32 	%f211, %r283;
	add.f32 	%f212, %f210, %f211;
	mov.b32 	%r284, %f212;
	shfl.sync.bfly.b32	%r285|%p106, %r284, 2, 31, -1;
	mov.b32 	%f213, %r285;
	add.f32 	%f214, %f212, %f213;
	mov.b32 	%r286, %f214;
	shfl.sync.bfly.b32	%r287|%p107, %r286, 1, 31, -1;
	mov.b32 	%f215, %r287;
	add.f32 	%f50, %f214, %f215;
	mov.b32 	%r288, %f405;
	shfl.sync.bfly.b32	%r289|%p108, %r288, 16, 31, -1;
	mov.b32 	%f216, %r289;
	add.f32 	%f217, %f405, %f216;
	mov.b32 	%r290, %f217;
	shfl.sync.bfly.b32	%r291|%p109, %r290, 8, 31, -1;
	mov.b32 	%f218, %r291;
	add.f32 	%f219, %f217, %f218;
	mov.b32 	%r292, %f219;
	shfl.sync.bfly.b32	%r293|%p110, %r292, 4, 31, -1;
	mov.b32 	%f220, %r293;
	add.f32 	%f221, %f219, %f220;
	mov.b32 	%r294, %f221;
	shfl.sync.bfly.b32	%r295|%p111, %r294, 2, 31, -1;
	mov.b32 	%f222, %r295;
	add.f32 	%f223, %f221, %f222;
	mov.b32 	%r296, %f223;
	shfl.sync.bfly.b32	%r297|%p112, %r296, 1, 31, -1;
	mov.b32 	%f224, %r297;
	add.f32 	%f51, %f223, %f224;
	mov.b32 	%r298, %f406;
	shfl.sync.bfly.b32	%r299|%p113, %r298, 16, 31, -1;
	mov.b32 	%f225, %r299;
	add.f32 	%f226, %f406, %f225;
	mov.b32 	%r300, %f226;
	shfl.sync.bfly.b32	%r301|%p114, %r300, 8, 31, -1;
	mov.b32 	%f227, %r301;
	add.f32 	%f228, %f226, %f227;
	mov.b32 	%r302, %f228;
	shfl.sync.bfly.b32	%r303|%p115, %r302, 4, 31, -1;
	mov.b32 	%f229, %r303;
	add.f32 	%f230, %f228, %f229;
	mov.b32 	%r304, %f230;
	shfl.sync.bfly.b32	%r305|%p116, %r304, 2, 31, -1;
	mov.b32 	%f231, %r305;
	add.f32 	%f232, %f230, %f231;
	mov.b32 	%r306, %f232;
	shfl.sync.bfly.b32	%r307|%p117, %r306, 1, 31, -1;
	mov.b32 	%f233, %r307;
	add.f32 	%f52, %f232, %f233;
	mov.b32 	%r308, %f407;
	shfl.sync.bfly.b32	%r309|%p118, %r308, 16, 31, -1;
	mov.b32 	%f234, %r309;
	add.f32 	%f235, %f407, %f234;
	mov.b32 	%r310, %f235;
	shfl.sync.bfly.b32	%r311|%p119, %r310, 8, 31, -1;
	mov.b32 	%f236, %r311;
	add.f32 	%f237, %f235, %f236;
	mov.b32 	%r312, %f237;
	shfl.sync.bfly.b32	%r313|%p120, %r312, 4, 31, -1;
	mov.b32 	%f238, %r313;
	add.f32 	%f239, %f237, %f238;
	mov.b32 	%r314, %f239;
	shfl.sync.bfly.b32	%r315|%p121, %r314, 2, 31, -1;
	mov.b32 	%f240, %r315;
	add.f32 	%f241, %f239, %f240;
	mov.b32 	%r316, %f241;
	shfl.sync.bfly.b32	%r317|%p122, %r316, 1, 31, -1;
	mov.b32 	%f242, %r317;
	add.f32 	%f53, %f241, %f242;
	mov.b32 	%r318, %f408;
	shfl.sync.bfly.b32	%r319|%p123, %r318, 16, 31, -1;
	mov.b32 	%f243, %r319;
	add.f32 	%f244, %f408, %f243;
	mov.b32 	%r320, %f244;
	shfl.sync.bfly.b32	%r321|%p124, %r320, 8, 31, -1;
	mov.b32 	%f245, %r321;
	add.f32 	%f246, %f244, %f245;
	mov.b32 	%r322, %f246;
	shfl.sync.bfly.b32	%r323|%p125, %r322, 4, 31, -1;
	mov.b32 	%f247, %r323;
	add.f32 	%f248, %f246, %f247;
	mov.b32 	%r324, %f248;
	shfl.sync.bfly.b32	%r325|%p126, %r324, 2, 31, -1;
	mov.b32 	%f249, %r325;
	add.f32 	%f250, %f248, %f249;
	mov.b32 	%r326, %f250;
	shfl.sync.bfly.b32	%r327|%p127, %r326, 1, 31, -1;
	mov.b32 	%f251, %r327;
	add.f32 	%f54, %f250, %f251;
	setp.leu.f32 	%p128, %f107, 0f00000000;
	or.pred  	%p129, %p42, %p128;
	@%p129 bra 	$L__BB0_41;
	ld.shared.f32 	%f55, [%r359];
	setp.neu.f32 	%p130, %f55, 0fF149F2CA;
	@%p130 bra 	$L__BB0_40;
	st.shared.f32 	[%r359], %f3;
	st.shared.f32 	[%r358], %f107;
	mov.u32 	%r330, _ZZ53flashattn_streaming_16x16_kernel_mw_v7_2_dbg_hanghuntPK6__halfS1_S1_PfiifiE12sh_y_running;
	add.s32 	%r331, %r330, %r360;
	st.shared.f32 	[%r331+-32], %f39;
	st.shared.f32 	[%r331+-28], %f40;
	st.shared.f32 	[%r331+-24], %f41;
	st.shared.f32 	[%r331+-20], %f42;
	st.shared.f32 	[%r331+-16], %f43;
	st.shared.f32 	[%r331+-12], %f44;
	st.shared.f32 	[%r331+-8], %f45;
	st.shared.f32 	[%r331+-4], %f46;
	st.shared.f32 	[%r331], %f47;
	st.shared.f32 	[%r331+4], %f48;
	st.shared.f32 	[%r331+8], %f49;
	st.shared.f32 	[%r331+12], %f50;
	st.shared.f32 	[%r331+16], %f51;
	st.shared.f32 	[%r331+20], %f52;
	st.shared.f32 	[%r331+24], %f53;
	st.shared.f32 	[%r331+28], %f54;
	bra.uni 	$L__BB0_41;
$L__BB0_40:
	ld.shared.f32 	%f252, [%r358];
	max.f32 	%f253, %f55, %f3;
	sub.f32 	%f254, %f55, %f253;
	mul.f32 	%f255, %f254, 0f3FB8AA3B;
	ex2.approx.f32 	%f256, %f255;
	sub.f32 	%f257, %f3, %f253;
	mul.f32 	%f258, %f257, 0f3FB8AA3B;
	ex2.approx.f32 	%f259, %f258;
	mul.f32 	%f260, %f107, %f259;
	fma.rn.f32 	%f261, %f252, %f256, %f260;
	mov.u32 	%r328, _ZZ53flashattn_streaming_16x16_kernel_mw_v7_2_dbg_hanghuntPK6__halfS1_S1_PfiifiE12sh_y_running;
	add.s32 	%r329, %r328, %r360;
	ld.shared.f32 	%f262, [%r329+-32];
	mul.f32 	%f263, %f259, %f39;
	fma.rn.f32 	%f264, %f256, %f262, %f263;
	st.shared.f32 	[%r329+-32], %f264;
	ld.shared.f32 	%f265, [%r329+-28];
	mul.f32 	%f266, %f259, %f40;
	fma.rn.f32 	%f267, %f256, %f265, %f266;
	st.shared.f32 	[%r329+-28], %f267;
	ld.shared.f32 	%f268, [%r329+-24];
	mul.f32 	%f269, %f259, %f41;
	fma.rn.f32 	%f270, %f256, %f268, %f269;
	st.shared.f32 	[%r329+-24], %f270;
	ld.shared.f32 	%f271, [%r329+-20];
	mul.f32 	%f272, %f259, %f42;
	fma.rn.f32 	%f273, %f256, %f271, %f272;
	st.shared.f32 	[%r329+-20], %f273;
	ld.shared.f32 	%f274, [%r329+-16];
	mul.f32 	%f275, %f259, %f43;
	fma.rn.f32 	%f276, %f256, %f274, %f275;
	st.shared.f32 	[%r329+-16], %f276;
	ld.shared.f32 	%f277, [%r329+-12];
	mul.f32 	%f278, %f259, %f44;
	fma.rn.f32 	%f279, %f256, %f277, %f278;
	st.shared.f32 	[%r329+-12], %f279;
	ld.shared.f32 	%f280, [%r329+-8];
	mul.f32 	%f281, %f259, %f45;
	fma.rn.f32 	%f282, %f256, %f280, %f281;
	st.shared.f32 	[%r329+-8], %f282;
	ld.shared.f32 	%f283, [%r329+-4];
	mul.f32 	%f284, %f259, %f46;
	fma.rn.f32 	%f285, %f256, %f283, %f284;
	st.shared.f32 	[%r329+-4], %f285;
	ld.shared.f32 	%f286, [%r329];
	mul.f32 	%f287, %f259, %f47;
	fma.rn.f32 	%f288, %f256, %f286, %f287;
	st.shared.f32 	[%r329], %f288;
	ld.shared.f32 	%f289, [%r329+4];
	mul.f32 	%f290, %f259, %f48;
	fma.rn.f32 	%f291, %f256, %f289, %f290;
	st.shared.f32 	[%r329+4], %f291;
	ld.shared.f32 	%f292, [%r329+8];
	mul.f32 	%f293, %f259, %f49;
	fma.rn.f32 	%f294, %f256, %f292, %f293;
	st.shared.f32 	[%r329+8], %f294;
	ld.shared.f32 	%f295, [%r329+12];
	mul.f32 	%f296, %f259, %f50;
	fma.rn.f32 	%f297, %f256, %f295, %f296;
	st.shared.f32 	[%r329+12], %f297;
	ld.shared.f32 	%f298, [%r329+16];
	mul.f32 	%f299, %f259, %f51;
	fma.rn.f32 	%f300, %f256, %f298, %f299;
	st.shared.f32 	[%r329+16], %f300;
	ld.shared.f32 	%f301, [%r329+20];
	mul.f32 	%f302, %f259, %f52;
	fma.rn.f32 	%f303, %f256, %f301, %f302;
	st.shared.f32 	[%r329+20], %f303;
	ld.shared.f32 	%f304, [%r329+24];
	mul.f32 	%f305, %f259, %f53;
	fma.rn.f32 	%f306, %f256, %f304, %f305;
	st.shared.f32 	[%r329+24], %f306;
	ld.shared.f32 	%f307, [%r329+28];
	mul.f32 	%f308, %f259, %f54;
	fma.rn.f32 	%f309, %f256, %f307, %f308;
	st.shared.f32 	[%r329+28], %f309;
	st.shared.f32 	[%r359], %f253;
	st.shared.f32 	[%r358], %f261;
$L__BB0_41:
	add.s32 	%r360, %r360, 64;
	add.s32 	%r359, %r359, 4;
	add.s32 	%r358, %r358, 4;
	setp.ne.s32 	%p131, %r360, 1056;
	@%p131 bra 	$L__BB0_33;
	@%p3 bra 	$L__BB0_44;
	bra.uni 	$L__BB0_47;
$L__BB0_43:
	setp.ge.s32 	%p27, %r356, %r24;
	@%p27 bra 	$L__BB0_47;
$L__BB0_44:
	setp.ne.s32 	%p132, %r3, 0;
	// begin inline asm
	cp.async.wait_group 0;

	// end inline asm
	@%p132 bra 	$L__BB0_47;
	membar.cta;
	shl.b32 	%r332, %r28, 2;
	mov.u32 	%r333, _ZZ53flashattn_streaming_16x16_kernel_mw_v7_2_dbg_hanghuntPK6__halfS1_S1_PfiifiE8sh_ready;
	add.s32 	%r334, %r333, %r332;
	st.volatile.shared.u32 	[%r334], %r356;
	@%p133 bra 	$L__BB0_47;
	cvta.to.local.u64 	%rd51, %rd26;
	st.local.v2.u32 	[%rd51], {%r28, %r356};
	cvta.global.u64 	%rd53, %rd52;
	{ // callseq 4, 0
	.param .b64 param0;
	st.param.b64 	[param0], %rd53;
	.param .b64 param1;
	st.param.b64 	[param1], %rd26;
	.param .b32 retval0;
	call.uni (retval0), 
	vprintf, 
	(
	param0, 
	param1
	);
	ld.param.b32 	%r335, [retval0];
	} // callseq 4
$L__BB0_47:
	setp.ne.s32 	%p134, %r356, %r24;
	@%p134 bra 	$L__BB0_16;
$L__BB0_48:
	setp.ne.s32 	%p135, %r4, 1;
	setp.gt.u32 	%p136, %r3, 15;
	or.pred  	%p137, %p135, %p136;
	@%p137 bra 	$L__BB0_50;
	ld.param.u64 	%rd61, [_Z53flashattn_streaming_16x16_kernel_mw_v7_2_dbg_hanghuntPK6__halfS1_S1_Pfiifi_param_3];
	shl.b32 	%r338, %r3, 2;
	mov.u32 	%r339, _ZZ53flashattn_streaming_16x16_kernel_mw_v7_2_dbg_hanghuntPK6__halfS1_S1_PfiifiE12sh_y_running;
	add.s32 	%r340, %r339, %r338;
	ld.shared.f32 	%f310, [_ZZ53flashattn_streaming_16x16_kernel_mw_v7_2_dbg_hanghuntPK6__halfS1_S1_PfiifiE12sh_l_running];
	add.f32 	%f311, %f310, 0f358637BD;
	rcp.rn.f32 	%f312, %f311;
	ld.shared.f32 	%f313, [%r340];
	mul.f32 	%f314, %f312, %f313;
	cvta.to.global.u64 	%rd54, %rd61;
	mov.u32 	%r341, %ctaid.x;
	mul.wide.u32 	%rd55, %r341, 1024;
	add.s64 	%rd56, %rd54, %rd55;
	mul.wide.u32 	%rd57, %r3, 4;
	add.s64 	%rd58, %rd56, %rd57;
	st.global.f32 	[%rd58], %f314;
	ld.shared.f32 	%f315, [_ZZ53flashattn_streaming_16x16_kernel_mw_v7_2_dbg_hanghuntPK6__halfS1_S1_PfiifiE12sh_l_running+4];
	add.f32 	%f316, %f315, 0f358637BD;
	rcp.rn.f32 	%f317, %f316;
	ld.shared.f32 	%f318, [%r340+64];
	mul.f32 	%f319, %f317, %f318;
	st.global.f32 	[%rd58+64], %f319;
	ld.shared.f32 	%f320, [_ZZ53flashattn_streaming_16x16_kernel_mw_v7_2_dbg_hanghuntPK6__halfS1_S1_PfiifiE12sh_l_running+8];
	add.f32 	%f321, %f320, 0f358637BD;
	rcp.rn.f32 	%f322, %f321;
	ld.shared.f32 	%f323, [%r340+128];
	mul.f32 	%f324, %f322, %f323;
	st.global.f32 	[%rd58+128], %f324;
	ld.shared.f32 	%f325, [_ZZ53flashattn_streaming_16x16_kernel_mw_v7_2_dbg_hanghuntPK6__halfS1_S1_PfiifiE12sh_l_running+12];
	add.f32 	%f326, %f325, 0f358637BD;
	rcp.rn.f32 	%f327, %f326;
	ld.shared.f32 	%f328, [%r340+192];
	mul.f32 	%f329, %f327, %f328;
	st.global.f32 	[%rd58+192], %f329;
	ld.shared.f32 	%f330, [_ZZ53flashattn_streaming_16x16_kernel_mw_v7_2_dbg_hanghuntPK6__halfS1_S1_PfiifiE12sh_l_running+16];
	add.f32 	%f331, %f330, 0f358637BD;
	rcp.rn.f32 	%f332, %f331;
	ld.shared.f32 	%f333, [%r340+256];
	mul.f32 	%f334, %f332, %f333;
	st.global.f32 	[%rd58+256], %f334;
	ld.shared.f32 	%f335, [_ZZ53flashattn_streaming_16x16_kernel_mw_v7_2_dbg_hanghuntPK6__halfS1_S1_PfiifiE12sh_l_running+20];
	add.f32 	%f336, %f335, 0f358637BD;
	rcp.rn.f32 	%f337, %f336;
	ld.shared.f32 	%f338, [%r340+320];
	mul.f32 	%f339, %f337, %f338;
	st.global.f32 	[%rd58+320], %f339;
	ld.shared.f32 	%f340, [_ZZ53flashattn_streaming_16x16_kernel_mw_v7_2_dbg_hanghuntPK6__halfS1_S1_PfiifiE12sh_l_running+24];
	add.f32 	%f341, %f340, 0f358637BD;
	rcp.rn.f32 	%f342, %f341;
	ld.shared.f32 	%f343, [%r340+384];
	mul.f32 	%f344, %f342, %f343;
	st.global.f32 	[%rd58+384], %f344;
	ld.shared.f32 	%f345, [_ZZ53flashattn_streaming_16x16_kernel_mw_v7_2_dbg_hanghuntPK6__halfS1_S1_PfiifiE12sh_l_running+28];
	add.f32 	%f346, %f345, 0f358637BD;
	rcp.rn.f32 	%f347, %f346;
	ld.shared.f32 	%f348, [%r340+448];
	mul.f32 	%f349, %f347, %f348;
	st.global.f32 	[%rd58+448], %f349;
	ld.shared.f32 	%f350, [_ZZ53flashattn_streaming_16x16_kernel_mw_v7_2_dbg_hanghuntPK6__halfS1_S1_PfiifiE12sh_l_running+32];
	add.f32 	%f351, %f350, 0f358637BD;
	rcp.rn.f32 	%f352, %f351;
	ld.shared.f32 	%f353, [%r340+512];
	mul.f32 	%f354, %f352, %f353;
	st.global.f32 	[%rd58+512], %f354;
	ld.shared.f32 	%f355, [_ZZ53flashattn_streaming_16x16_kernel_mw_v7_2_dbg_hanghuntPK6__halfS1_S1_PfiifiE12sh_l_running+36];
	add.f32 	%f356, %f355, 0f358637BD;
	rcp.rn.f32 	%f357, %f356;
	ld.shared.f32 	%f358, [%r340+576];
	mul.f32 	%f359, %f357, %f358;
	st.global.f32 	[%rd58+576], %f359;
	ld.shared.f32 	%f360, [_ZZ53flashattn_streaming_16x16_kernel_mw_v7_2_dbg_hanghuntPK6__halfS1_S1_PfiifiE12sh_l_running+40];
	add.f32 	%f361, %f360, 0f358637BD;
	rcp.rn.f32 	%f362, %f361;
	ld.shared.f32 	%f363, [%r340+640];
	mul.f32 	%f364, %f362, %f363;
	st.global.f32 	[%rd58+640], %f364;
	ld.shared.f32 	%f365, [_ZZ53flashattn_streaming_16x16_kernel_mw_v7_2_dbg_hanghuntPK6__halfS1_S1_PfiifiE12sh_l_running+44];
	add.f32 	%f366, %f365, 0f358637BD;
	rcp.rn.f32 	%f367, %f366;
	ld.shared.f32 	%f368, [%r340+704];
	mul.f32 	%f369, %f367, %f368;
	st.global.f32 	[%rd58+704], %f369;
	ld.shared.f32 	%f370, [_ZZ53flashattn_streaming_16x16_kernel_mw_v7_2_dbg_hanghuntPK6__halfS1_S1_PfiifiE12sh_l_running+48];
	add.f32 	%f371, %f370, 0f358637BD;
	rcp.rn.f32 	%f372, %f371;
	ld.shared.f32 	%f373, [%r340+768];
	mul.f32 	%f374, %f372, %f373;
	st.global.f32 	[%rd58+768], %f374;
	ld.shared.f32 	%f375, [_ZZ53flashattn_streaming_16x16_kernel_mw_v7_2_dbg_hanghuntPK6__halfS1_S1_PfiifiE12sh_l_running+52];
	add.f32 	%f376, %f375, 0f358637BD;
	rcp.rn.f32 	%f377, %f376;
	ld.shared.f32 	%f378, [%r340+832];
	mul.f32 	%f379, %f377, %f378;
	st.global.f32 	[%rd58+832], %f379;
	ld.shared.f32 	%f380, [_ZZ53flashattn_streaming_16x16_kernel_mw_v7_2_dbg_hanghuntPK6__halfS1_S1_PfiifiE12sh_l_running+56];
	add.f32 	%f381, %f380, 0f358637BD;
	rcp.rn.f32 	%f382, %f381;
	ld.shared.f32 	%f383, [%r340+896];
	mul.f32 	%f384, %f382, %f383;
	st.global.f32 	[%rd58+896], %f384;
	ld.shared.f32 	%f385, [_ZZ53flashattn_streaming_16x16_kernel_mw_v7_2_dbg_hanghuntPK6__halfS1_S1_PfiifiE12sh_l_running+60];
	add.f32 	%f386, %f385, 0f358637BD;
	rcp.rn.f32 	%f387, %f386;
	ld.shared.f32 	%f388, [%r340+960];
	mul.f32 	%f389, %f387, %f388;
	st.global.f32 	[%rd58+960], %f389;
$L__BB0_50:
	ret;

}


// ===== COMPILED SASS (sm_100) =====

	.target	sm_100

	.elftype	@"ET_EXEC"


//--------------------- .note.nv.tkinfo           --------------------------
	.section	.note.nv.tkinfo,"",@"SHT_NOTE"
	.sectionflags	@"SHF_NOTE_NV_TKINFO"
	.tkinfo
        /*0018*/ 	.word	0x00000002
        /*0030*/ 	.string	""
        /*0030*/ 	.string	"ptxas"
        /*0030*/ 	.string	"Cuda compilation tools, release 13.0, V13.0.88"
        /*0030*/ 	.string	"Build cuda_13.0.r13.0/compiler.36424714_0"
        /*0030*/ 	.string	"-arch sm_100 -m 64 "



//--------------------- .note.nv.cuinfo           --------------------------
	.section	.note.nv.cuinfo,"",@"SHT_NOTE"
	.sectionflags	@"SHF_NOTE_NV_CUINFO"
        /*0018*/ 	.short	0x0002
        /*001a*/ 	.short	0x0064
        /*001c*/ 	.short	0x0082
	.zero		2


//--------------------- .nv.info                  --------------------------
	.section	.nv.info,"",@"SHT_CUDA_INFO"
	.align	4


	//----- nvinfo : EIATTR_REGCOUNT
	.align		4
        /*0000*/ 	.byte	0x04, 0x2f
        /*0002*/ 	.short	(.L_6 - .L_5)
	.align		4
.L_5:
        /*0004*/ 	.word	index@(_Z53flashattn_streaming_16x16_kernel_mw_v7_2_dbg_hanghuntPK6__halfS1_S1_Pfiifi)
        /*0008*/ 	.word	0x00000038


	//----- nvinfo : EIATTR_FRAME_SIZE
	.align		4
.L_6:
        /*000c*/ 	.byte	0x04, 0x11
        /*000e*/ 	.short	(.L_8 - .L_7)
	.align		4
.L_7:
        /*0010*/ 	.word	index@($__internal_0_$__cuda_sm20_rcp_rn_f32_slowpath)
        /*0014*/ 	.word	0x00000018


	//----- nvinfo : EIATTR_FRAME_SIZE
	.align		4
.L_8:
        /*0018*/ 	.byte	0x04, 0x11
        /*001a*/ 	.short	(.L_10 - .L_9)
	.align		4
.L_9:
        /*001c*/ 	.word	index@(_Z53flashattn_streaming_16x16_kernel_mw_v7_2_dbg_hanghuntPK6__halfS1_S1_Pfiifi)
        /*0020*/ 	.word	0x00000018


	//----- nvinfo : EIATTR_MIN_STACK_SIZE
	.align		4
.L_10:
        /*0024*/ 	.byte	0x04, 0x12
        /*0026*/ 	.short	(.L_12 - .L_11)
	.align		4
.L_11:
        /*0028*/ 	.word	index@(_Z53flashattn_streaming_16x16_kernel_mw_v7_2_dbg_hanghuntPK6__halfS1_S1_Pfiifi)
        /*002c*/ 	.word	0x00000018
.L_12:


//--------------------- .nv.compat                --------------------------
	.section	.nv.compat,"",@"SHT_CUDA_COMPAT_INFO"
	.align	4
        /*0000*/ 	.byte	0x02, 0x09, 0x00, 0x00, 0x02, 0x02, 0x01, 0x00, 0x02, 0x05, 0x05, 0x00, 0x03, 0x07, 0x01, 0x01
        /*0010*/ 	.byte	0x02, 0x03, 0x00, 0x00, 0x02, 0x06, 0x01, 0x00, 0x04, 0x0b, 0x08, 0x00, 0x01, 0x00, 0x00, 0x00
        /*0020*/ 	.byte	0x00, 0x00, 0x00, 0x00


//--------------------- .nv.info._Z53flashattn_streaming_16x16_kernel_mw_v7_2_dbg_hanghuntPK6__halfS1_S1_Pfiifi --------------------------
	.section	.nv.info._Z53flashattn_streaming_16x16_kernel_mw_v7_2_dbg_hanghuntPK6__halfS1_S1_Pfiifi,"",@"SHT_CUDA_INFO"
	.sectionflags	@""
	.align	4


	//----- nvinfo : EIATTR_CUDA_API_VERSION
	.align		4
        /*0000*/ 	.byte	0x04, 0x37
        /*0002*/ 	.short	(.L_14 - .L_13)
.L_13:
        /*0004*/ 	.word	0x00000082


	//----- nvinfo : EIATTR_KPARAM_INFO
	.align		4
.L_14:
        /*0008*/ 	.byte	0x04, 0x17
        /*000a*/ 	.short	(.L_16 - .L_15)
.L_15:
        /*000c*/ 	.word	0x00000000
        /*0010*/ 	.short	0x0007
        /*0012*/ 	.short	0x002c
        /*0014*/ 	.byte	0x00, 0xf0, 0x11, 0x00


	//----- nvinfo : EIATTR_KPARAM_INFO
	.align		4
.L_16:
        /*0018*/ 	.byte	0x04, 0x17
        /*001a*/ 	.short	(.L_18 - .L_17)
.L_17:
        /*001c*/ 	.word	0x00000000
        /*0020*/ 	.short	0x0006
        /*0022*/ 	.short	0x0028
        /*0024*/ 	.byte	0x00, 0xf0, 0x11, 0x00


	//----- nvinfo : EIATTR_KPARAM_INFO
	.align		4
.L_18:
        /*0028*/ 	.byte	0x04, 0x17
        /*002a*/ 	.short	(.L_20 - .L_19)
.L_19:
        /*002c*/ 	.word	0x00000000
        /*0030*/ 	.short	0x0005
        /*0032*/ 	.short	0x0024
        /*0034*/ 	.byte	0x00, 0xf0, 0x11, 0x00


	//----- nvinfo : EIATTR_KPARAM_INFO
	.align		4
.L_20:
        /*0038*/ 	.byte	0x04, 0x17
        /*003a*/ 	.short	(.L_22 - .L_21)
.L_21:
        /*003c*/ 	.word	0x00000000
        /*0040*/ 	.short	0x0004
        /*0042*/ 	.short	0x0020
        /*0044*/ 	.byte	0x00, 0xf0, 0x11, 0x00


	//----- nvinfo : EIATTR_KPARAM_INFO
	.align		4
.L_22:
        /*0048*/ 	.byte	0x04, 0x17
        /*004a*/ 	.short	(.L_24 - .L_23)
.L_23:
        /*004c*/ 	.word	0x00000000
        /*0050*/ 	.short	0x0003
        /*0052*/ 	.short	0x0018
        /*0054*/ 	.byte	0x00, 0xf5, 0x21, 0x00


	//----- nvinfo : EIATTR_KPARAM_INFO
	.align		4
.L_24:
        /*0058*/ 	.byte	0x04, 0x17
        /*005a*/ 	.short	(.L_26 - .L_25)
.L_25:
        /*005c*/ 	.word	0x00000000
        /*0060*/ 	.short	0x0002
        /*0062*/ 	.short	0x0010
        /*0064*/ 	.byte	0x00, 0xf5, 0x21, 0x00


	//----- nvinfo : EIATTR_KPARAM_INFO
	.align		4
.L_26:
        /*0068*/ 	.byte	0x04, 0x17
        /*006a*/ 	.short	(.L_28 - .L_27)
.L_27:
        /*006c*/ 	.word	0x00000000
        /*0070*/ 	.short	0x0001
        /*0072*/ 	.short	0x0008
        /*0074*/ 	.byte	0x00, 0xf5, 0x21, 0x00


	//----- nvinfo : EIATTR_KPARAM_INFO
	.align		4
.L_28:
        /*0078*/ 	.byte	0x04, 0x17
        /*007a*/ 	.short	(.L_30 - .L_29)
.L_29:
        /*007c*/ 	.word	0x00000000
        /*0080*/ 	.short	0x0000
        /*0082*/ 	.short	0x0000
        /*0084*/ 	.byte	0x00, 0xf5, 0x21, 0x00


	//----- nvinfo : EIATTR_SPARSE_MMA_MASK
	.align		4
.L_30:
        /*0088*/ 	.byte	0x03, 0x50
        /*008a*/ 	.short	0x0000


	//----- nvinfo : EIATTR_WMMA_USED
	.align		4
        /*008c*/ 	.byte	0x01, 0x2b
	.zero		2


	//----- nvinfo : EIATTR_MAXREG_COUNT
	.align		4
        /*0090*/ 	.byte	0x03, 0x1b
        /*0092*/ 	.short	0x00ff


	//----- nvinfo : EIATTR_NUM_BARRIERS
	.align		4
        /*0094*/ 	.byte	0x02, 0x4c
        /*0096*/ 	.byte	0x01
	.zero		1


	//----- nvinfo : EIATTR_EXTERNS
	.align		4
        /*0098*/ 	.byte	0x04, 0x0f
        /*009a*/ 	.short	(.L_32 - .L_31)


	//   ....[0]....
	.align		4
.L_31:
        /*009c*/ 	.word	index@(vprintf)


	//----- nvinfo : EIATTR_MERCURY_ISA_VERSION
	.align		4
.L_32:
        /*00a0*/ 	.byte	0x03, 0x5f
        /*00a2*/ 	.short	0x0101


	//----- nvinfo : EIATTR_COOP_GROUP_MASK_REGIDS
	.align		4
        /*00a4*/ 	.byte	0x04, 0x29
        /*00a6*/ 	.short	(.L_34 - .L_33)


	//   ....[0]....
.L_33:
        /*00a8*/ 	.word	0xffffffff


	//   ....[1]....
        /*00ac*/ 	.word	0xffffffff


	//   ....[2]....
        /*00b0*/ 	.word	0xffffffff


	//   ....[3]....
        /*00b4*/ 	.word	0xffffffff


	//   ....[4]....
        /*00b8*/ 	.word	0xffffffff


	//   ....[5]....
        /*00bc*/ 	.word	0xffffffff


	//   ....[6]....
        /*00c0*/ 	.word	0xffffffff


	//   ....[7]....
        /*00c4*/ 	.word	0xffffffff


	//   ....[8]....
        /*00c8*/ 	.word	0xffffffff


	//   ....[9]....
        /*00cc*/ 	.word	0xffffffff


	//   ....[10]....
        /*00d0*/ 	.word	0xffffffff


	//   ....[11]....
        /*00d4*/ 	.word	0xffffffff


	//   ....[12]....
        /*00d8*/ 	.word	0xffffffff


	//   ....[13]....
        /*00dc*/ 	.word	0xffffffff


	//   ....[14]....
        /*00e0*/ 	.word	0xffffffff


	//   ....[15]....
        /*00e4*/ 	.word	0xffffffff


	//   ....[16]....
        /*00e8*/ 	.word	0xffffffff


	//   ....[17]....
        /*00ec*/ 	.word	0xffffffff


	//   ....[18]....
        /*00f0*/ 	.word	0xffffffff


	//   ....[19]....
        /*00f4*/ 	.word	0xffffffff


	//   ....[20]....
        /*00f8*/ 	.word	0xffffffff


	//   ....[21]....
        /*00fc*/ 	.word	0xffffffff


	//   ....[22]....
        /*0100*/ 	.word	0xffffffff


	//   ....[23]....
        /*0104*/ 	.word	0xffffffff


	//   ....[24]....
        /*0108*/ 	.word	0xffffffff


	//   ....[25]....
        /*010c*/ 	.word	0xffffffff


	//   ....[26]....
        /*0110*/ 	.word	0xffffffff


	//   ....[27]....
        /*0114*/ 	.word	0xffffffff


	//   ....[28]....
        /*0118*/ 	.word	0xffffffff


	//   ....[29]....
        /*011c*/ 	.word	0xffffffff


	//   ....[30]....
        /*0120*/ 	.word	0xffffffff


	//   ....[31]....
        /*0124*/ 	.word	0xffffffff


	//   ....[32]....
        /*0128*/ 	.word	0xffffffff


	//   ....[33]....
        /*012c*/ 	.word	0xffffffff


	//   ....[34]....
        /*0130*/ 	.word	0xffffffff


	//   ....[35]....
        /*0134*/ 	.word	0xffffffff


	//   ....[36]....
        /*0138*/ 	.word	0xffffffff


	//   ....[37]....
        /*013c*/ 	.word	0xffffffff


	//   ....[38]....
        /*0140*/ 	.word	0xffffffff


	//   ....[39]....
        /*0144*/ 	.word	0xffffffff


	//   ....[40]....
        /*0148*/ 	.word	0xffffffff


	//   ....[41]....
        /*014c*/ 	.word	0xffffffff


	//   ....[42]....
        /*0150*/ 	.word	0xffffffff


	//   ....[43]....
        /*0154*/ 	.word	0xffffffff


	//   ....[44]....
        /*0158*/ 	.word	0xffffffff


	//   ....[45]....
        /*015c*/ 	.word	0xffffffff


	//   ....[46]....
        /*0160*/ 	.word	0xffffffff


	//   ....[47]....
        /*0164*/ 	.word	0xffffffff


	//   ....[48]....
        /*0168*/ 	.word	0xffffffff


	//   ....[49]....
        /*016c*/ 	.word	0xffffffff


	//   ....[50]....
        /*0170*/ 	.word	0xffffffff


	//   ....[51]....
        /*0174*/ 	.word	0xffffffff


	//   ....[52]....
        /*0178*/ 	.word	0xffffffff


	//   ....[53]....
        /*017c*/ 	.word	0xffffffff


	//   ....[54]....
        /*0180*/ 	.word	0xffffffff


	//   ....[55]....
        /*0184*/ 	.word	0xffffffff


	//   ....[56]....
        /*0188*/ 	.word	0xffffffff


	//   ....[57]....
        /*018c*/ 	.word	0xffffffff


	//   ....[58]....
        /*0190*/ 	.word	0xffffffff


	//   ....[59]....
        /*0194*/ 	.word	0xffffffff


	//   ....[60]....
        /*0198*/ 	.word	0xffffffff


	//   ....[61]....
        /*019c*/ 	.word	0xffffffff


	//   ....[62]....
        /*01a0*/ 	.word	0xffffffff


	//   ....[63]....
        /*01a4*/ 	.word	0xffffffff


	//   ....[64]....
        /*01a8*/ 	.word	0xffffffff


	//   ....[65]....
        /*01ac*/ 	.word	0xffffffff


	//   ....[66]....
        /*01b0*/ 	.word	0xffffffff


	//   ....[67]....
        /*01b4*/ 	.word	0xffffffff


	//   ....[68]....
        /*01b8*/ 	.word	0xffffffff


	//   ....[69]....
        /*01bc*/ 	.word	0xffffffff


	//   ....[70]....
        /*01c0*/ 	.word	0xffffffff


	//   ....[71]....
        /*01c4*/ 	.word	0xffffffff


	//   ....[72]....
        /*01c8*/ 	.word	0xffffffff


	//   ....[73]....
        /*01cc*/ 	.word	0xffffffff


	//   ....[74]....
        /*01d0*/ 	.word	0xffffffff


	//   ....[75]....
        /*01d4*/ 	.word	0xffffffff


	//   ....[76]....
        /*01d8*/ 	.word	0xffffffff


	//   ....[77]....
        /*01dc*/ 	.word	0xffffffff


	//   ....[78]....
        /*01e0*/ 	.word	0xffffffff


	//   ....[79]....
        /*01e4*/ 	.word	0xffffffff


	//   ....[80]....
        /*01e8*/ 	.word	0xffffffff


	//   ....[81]....
        /*01ec*/ 	.word	0xffffffff


	//   ....[82]....
        /*01f0*/ 	.word	0xffffffff


	//   ....[83]....
        /*01f4*/ 	.word	0xffffffff


	//   ....[84]....
        /*01f8*/ 	.word	0xffffffff


	//   ....[85]....
        /*01fc*/ 	.word	0xffffffff


	//   ....[86]....
        /*0200*/ 	.word	0xffffffff


	//   ....[87]....
        /*0204*/ 	.word	0xffffffff


	//   ....[88]....
        /*0208*/ 	.word	0xffffffff


	//   ....[89]....
        /*020c*/ 	.word	0xffffffff


	//   ....[90]....
        /*0210*/ 	.word	0x0500000f


	//   ....[91]....
        /*0214*/ 	.word	0x0500000f


	//   ....[92]....
        /*0218*/ 	.word	0x0500000f


	//   ....[93]....
        /*021c*/ 	.word	0x0500000f


	//   ....[94]....
        /*0220*/ 	.word	0x0500000f


	//   ....[95]....
        /*0224*/ 	.word	0x0500000f


	//   ....[96]....
        /*0228*/ 	.word	0x0500000f


	//   ....[97]....
        /*022c*/ 	.word	0x0500000f


	//   ....[98]....
        /*0230*/ 	.word	0x0500000f


	//   ....[99]....
        /*0234*/ 	.word	0x0500000f


	//   ....[100]....
        /*0238*/ 	.word	0x0500000f


	//   ....[101]....
        /*023c*/ 	.word	0x0500000f


	//   ....[102]....
        /*0240*/ 	.word	0x0500000f


	//   ....[103]....
        /*0244*/ 	.word	0x0500000f


	//   ....[104]....
        /*0248*/ 	.word	0x0500000f


	//   ....[105]....
        /*024c*/ 	.word	0x0500000f


	//   ....[106]....
        /*0250*/ 	.word	0x0500000f


	//   ....[107]....
        /*0254*/ 	.word	0x0500000f


	//   ....[108]....
        /*0258*/ 	.word	0x0500000f


	//   ....[109]....
        /*025c*/ 	.word	0x0500000f


	//   ....[110]....
        /*0260*/ 	.word	0x0500000f


	//   ....[111]....
        /*0264*/ 	.word	0x0500000f


	//   ....[112]....
        /*0268*/ 	.word	0x0500000f


	//   ....[113]....
        /*026c*/ 	.word	0x0500000f


	//   ....[114]....
        /*0270*/ 	.word	0x0500000f


	//   ....[115]....
        /*0274*/ 	.word	0x0500000f


	//   ....[116]....
        /*0278*/ 	.word	0x0500000f


	//   ....[117]....
        /*027c*/ 	.word	0x0500000f


	//   ....[118]....
        /*0280*/ 	.word	0x0500000f


	//   ....[119]....
        /*0284*/ 	.word	0x0500000f


	//   ....[120]....
        /*0288*/ 	.word	0x0500000f


	//   ....[121]....
        /*028c*/ 	.word	0x0500000f


	//   ....[122]....
        /*0290*/ 	.word	0x0500000f


	//   ....[123]....
        /*0294*/ 	.word	0x0500000f


	//   ....[124]....
        /*0298*/ 	.word	0x0500000f


	//   ....[125]....
        /*029c*/ 	.word	0x0500000f


	//   ....[126]....
        /*02a0*/ 	.word	0x0500000f


	//   ....[127]....
        /*02a4*/ 	.word	0x0500000f


	//   ....[128]....
        /*02a8*/ 	.word	0x0500000f


	//   ....[129]....
        /*02ac*/ 	.word	0x0500000f


	//   ....[130]....
        /*02b0*/ 	.word	0x0500000f


	//   ....[131]....
        /*02b4*/ 	.word	0x0500000f


	//   ....[132]....
        /*02b8*/ 	.word	0x0500000f


	//   ....[133]....
        /*02bc*/ 	.word	0x0500000f


	//   ....[134]....
        /*02c0*/ 	.word	0x0500000f


	//   ....[135]....
        /*02c4*/ 	.word	0x0500000f


	//   ....[136]....
        /*02c8*/ 	.word	0x0500000f


	//   ....[137]....
        /*02cc*/ 	.word	0x0500000f


	//   ....[138]....
        /*02d0*/ 	.word	0x0500000f


	//   ....[139]....
        /*02d4*/ 	.word	0x0500000f


	//   ....[140]....
        /*02d8*/ 	.word	0x0500000f


	//   ....[141]....
        /*02dc*/ 	.word	0x0500000f


	//   ....[142]....
        /*02e0*/ 	.word	0x0500000f


	//   ....[143]....
        /*02e4*/ 	.word	0x0500000f


	//   ....[144]....
        /*02e8*/ 	.word	0x0500000f


	//   ....[145]....
        /*02ec*/ 	.word	0x0500000f


	//   ....[146]....
        /*02f0*/ 	.word	0x0500000f


	//   ....[147]....
        /*02f4*/ 	.word	0x0500000f


	//   ....[148]....
        /*02f8*/ 	.word	0x0500000f


	//   ....[149]....
        /*02fc*/ 	.word	0x0500000f


	//   ....[150]....
        /*0300*/ 	.word	0x0500000f


	//   ....[151]....
        /*0304*/ 	.word	0x0500000f


	//   ....[152]....
        /*0308*/ 	.word	0x0500000f


	//   ....[153]....
        /*030c*/ 	.word	0x0500000f


	//   ....[154]....
        /*0310*/ 	.word	0x0500000f


	//   ....[155]....
        /*0314*/ 	.word	0x0500000f


	//   ....[156]....
        /*0318*/ 	.word	0x0500000f


	//   ....[157]....
        /*031c*/ 	.word	0x0500000f


	//   ....[158]....
        /*0320*/ 	.word	0x0500000f


	//   ....[159]....
        /*0324*/ 	.word	0x0500000f


	//   ....[160]....
        /*0328*/ 	.word	0x0500000f


	//   ....[161]....
        /*032c*/ 	.word	0x0500000f


	//   ....[162]....
        /*0330*/ 	.word	0x0500000f


	//   ....[163]....
        /*0334*/ 	.word	0x0500000f


	//   ....[164]....
        /*0338*/ 	.word	0x0500000f


	//   ....[165]....
        /*033c*/ 	.word	0x0500000f


	//   ....[166]....
        /*0340*/ 	.word	0x0500000f


	//   ....[167]....
        /*0344*/ 	.word	0x0500000f


	//   ....[168]....
        /*0348*/ 	.word	0x0500000f


	//   ....[169]....
        /*034c*/ 	.word	0x0500000f


	//   ....[170]....
        /*0350*/ 	.word	0x0500000f


	//   ....[171]....
        /*0354*/ 	.word	0x0500000f


	//   ....[172]....
        /*0358*/ 	.word	0x0500000f


	//   ....[173]....
        /*035c*/ 	.word	0x0500000f


	//   ....[174]....
        /*0360*/ 	.word	0x0500000f


	//   ....[175]....
        /*0364*/ 	.word	0x0500000f


	//   ....[176]....
        /*0368*/ 	.word	0x0500000f


	//   ....[177]....
        /*036c*/ 	.word	0x0500000f


	//   ....[178]....
        /*0370*/ 	.word	0x0500000f


	//   ....[179]....
        /*0374*/ 	.word	0x0500000f


	//----- nvinfo : EIATTR_COOP_GROUP_INSTR_OFFSETS
	.align		4
.L_34:
        /*0378*/ 	.byte	0x04, 0x28
        /*037a*/ 	.short	(.L_36 - .L_35)


	//   ....[0]....
.L_35:
        /*037c*/ 	.word	0x00001540


	//   ....[1]....
        /*0380*/ 	.word	0x00001560


	//   ....[2]....
        /*0384*/ 	.word	0x00001580


	//   ....[3]....
        /*0388*/ 	.word	0x000015a0


	//   ....[4]....
        /*038c*/ 	.word	0x000015c0


	//   ....[5]....
        /*0390*/ 	.word	0x00001a00


	//   ....[6]....
        /*0394*/ 	.word	0x00001a10


	//   ....[7]....
        /*0398*/ 	.word	0x00001a20


	//   ....[8]....
        /*039c*/ 	.word	0x00001a30


	//   ....[9]....
        /*03a0*/ 	.word	0x00001a40


	//   ....[10]....
        /*03a4*/ 	.word	0x00001a50


	//   ....[11]....
        /*03a8*/ 	.word	0x00001a70


	//   ....[12]....
        /*03ac*/ 	.word	0x00001a90


	//   ....[13]....
        /*03b0*/ 	.word	0x00001ab0


	//   ....[14]....
        /*03b4*/ 	.word	0x00001ad0


	//   ....[15]....
        /*03b8*/ 	.word	0x00001af0


	//   ....[16]....
        /*03bc*/ 	.word	0x00001b10


	//   ....[17]....
        /*03c0*/ 	.word	0x00001b30


	//   ....[18]....
        /*03c4*/ 	.word	0x00001b50


	//   ....[19]....
        /*03c8*/ 	.word	0x00001b70


	//   ....[20]....
        /*03cc*/ 	.word	0x00001b90


	//   ....[21]....
        /*03d0*/ 	.word	0x00001bb0


	//   ....[22]....
        /*03d4*/ 	.word	0x00001bd0


	//   ....[23]....
        /*03d8*/ 	.word	0x00001be0


	//   ....[24]....
        /*03dc*/ 	.word	0x00001c10


	//   ....[25]....
        /*03e0*/ 	.word	0x00001c30


	//   ....[26]....
        /*03e4*/ 	.word	0x00001c50


	//   ....[27]....
        /*03e8*/ 	.word	0x00001c70


	//   ....[28]....
        /*03ec*/ 	.word	0x00001c90


	//   ....[29]....
        /*03f0*/ 	.word	0x00001cb0


	//   ....[30]....
        /*03f4*/ 	.word	0x00001cc0


	//   ....[31]....
        /*03f8*/ 	.word	0x00001cf0


	//   ....[32]....
        /*03fc*/ 	.word	0x00001d10


	//   ....[33]....
        /*0400*/ 	.word	0x00001d30


	//   ....[34]....
        /*0404*/ 	.word	0x00001d50


	//   ....[35]....
        /*0408*/ 	.word	0x00001d70


	//   ....[36]....
        /*040c*/ 	.word	0x00001d90


	//   ....[37]....
        /*0410*/ 	.word	0x00001da0


	//   ....[38]....
        /*0414*/ 	.word	0x00001dd0


	//   ....[39]....
        /*0418*/ 	.word	0x00001df0


	//   ....[40]....
        /*041c*/ 	.word	0x00001e10


	//   ....[41]....
        /*0420*/ 	.word	0x00001e30


	//   ....[42]....
        /*0424*/ 	.word	0x00001e50


	//   ....[43]....
        /*0428*/ 	.word	0x00001e70


	//   ....[44]....
        /*042c*/ 	.word	0x00001e90


	//   ....[45]....
        /*0430*/ 	.word	0x00001eb0


	//   ....[46]....
        /*0434*/ 	.word	0x00001ed0


	//   ....[47]....
        /*0438*/ 	.word	0x00001ef0


	//   ....[48]....
        /*043c*/ 	.word	0x00001f10


	//   ....[49]....
        /*0440*/ 	.word	0x00001f30


	//   ....[50]....
        /*0444*/ 	.word	0x00001f40


	//   ....[51]....
        /*0448*/ 	.word	0x00001f70


	//   ....[52]....
        /*044c*/ 	.word	0x00001f90


	//   ....[53]....
        /*0450*/ 	.word	0x00001fb0


	//   ....[54]....
        /*0454*/ 	.word	0x00001fd0


	//   ....[55]....
        /*0458*/ 	.word	0x00001ff0


	//   ....[56]....
        /*045c*/ 	.word	0x00002010


	//   ....[57]....
        /*0460*/ 	.word	0x00002020


	//   ....[58]....
        /*0464*/ 	.word	0x00002040


	//   ....[59]....
        /*0468*/ 	.word	0x00002070


	//   ....[60]....
        /*046c*/ 	.word	0x00002090


	//   ....[61]....
        /*0470*/ 	.word	0x000020b0


	//   ....[62]....
        /*0474*/ 	.word	0x000020d0


	//   ....[63]....
        /*0478*/ 	.word	0x000020f0


	//   ....[64]....
        /*047c*/ 	.word	0x00002110


	//   ....[65]....
        /*0480*/ 	.word	0x00002120


	//   ....[66]....
        /*0484*/ 	.word	0x00002150


	//   ....[67]....
        /*0488*/ 	.word	0x00002170


	//   ....[68]....
        /*048c*/ 	.word	0x00002190


	//   ....[69]....
        /*0490*/ 	.word	0x000021b0


	//   ....[70]....
        /*0494*/ 	.word	0x000021d0


	//   ....[71]....
        /*0498*/ 	.word	0x000021f0


	//   ....[72]....
        /*049c*/ 	.word	0x00002210


	//   ....[73]....
        /*04a0*/ 	.word	0x00002230


	//   ....[74]....
        /*04a4*/ 	.word	0x00002250


	//   ....[75]....
        /*04a8*/ 	.word	0x00002270


	//   ....[76]....
        /*04ac*/ 	.word	0x00002290


	//   ....[77]....
        /*04b0*/ 	.word	0x000022b0


	//   ....[78]....
        /*04b4*/ 	.word	0x000022c0


	//   ....[79]....
        /*04b8*/ 	.word	0x000022e0


	//   ....[80]....
        /*04bc*/ 	.word	0x00002310


	//   ....[81]....
        /*04c0*/ 	.word	0x00002330


	//   ....[82]....
        /*04c4*/ 	.word	0x00002340


	//   ....[83]....
        /*04c8*/ 	.word	0x00002380


	//   ....[84]....
        /*04cc*/ 	.word	0x000023a0


	//   ....[85]....
        /*04d0*/ 	.word	0x000023d0


	//   ....[86]....
        /*04d4*/ 	.word	0x000023f0


	//   ....[87]....
        /*04d8*/ 	.word	0x00002410


	//   ....[88]....
        /*04dc*/ 	.word	0x00002460


	//   ....[89]....
        /*04e0*/ 	.word	0x00002470


	//   ....[90]....
        /*04e4*/ 	.word	0x00004740


	//   ....[91]....
        /*04e8*/ 	.word	0x000047c0


	//   ....[92]....
        /*04ec*/ 	.word	0x00004820


	//   ....[93]....
        /*04f0*/ 	.word	0x00004880


	//   ....[94]....
        /*04f4*/ 	.word	0x000048e0


	//   ....[95]....
        /*04f8*/ 	.word	0x00004960


	//   ....[96]....
        /*04fc*/ 	.word	0x000049f0


	//   ....[97]....
        /*0500*/ 	.word	0x00004a60


	//   ....[98]....
        /*0504*/ 	.word	0x00004ad0


	//   ....[99]....
        /*0508*/ 	.word	0x00004b40


	//   ....[100]....
        /*050c*/ 	.word	0x00004ba0


	//   ....[101]....
        /*0510*/ 	.word	0x00004c10


	//   ....[102]....
        /*0514*/ 	.word	0x00004c80


	//   ....[103]....
        /*0518*/ 	.word	0x00004cf0


	//   ....[104]....
        /*051c*/ 	.word	0x00004d60


	//   ....[105]....
        /*0520*/ 	.word	0x00004dc0


	//   ....[106]....
        /*0524*/ 	.word	0x00004e40


	//   ....[107]....
        /*0528*/ 	.word	0x00004eb0


	//   ....[108]....
        /*052c*/ 	.word	0x00004f20


	//   ....[109]....
        /*0530*/ 	.word	0x00004f90


	//   ....[110]....
        /*0534*/ 	.word	0x00005000


	//   ....[111]....
        /*0538*/ 	.word	0x00005070


	//   ....[112]....
        /*053c*/ 	.word	0x000050d0


	//   ....[113]....
        /*0540*/ 	.word	0x00005140


	//   ....[114]....
        /*0544*/ 	.word	0x000051b0


	//   ....[115]....
        /*0548*/ 	.word	0x00005230


	//   ....[116]....
        /*054c*/ 	.word	0x000052a0


	//   ....[117]....
        /*0550*/ 	.word	0x00005320


	//   ....[118]....
        /*0554*/ 	.word	0x00005380


	//   ....[119]....
        /*0558*/ 	.word	0x000053f0


	//   ....[120]....
        /*055c*/ 	.word	0x00005460


	//   ....[121]....
        /*0560*/ 	.word	0x000054d0


	//   ....[122]....
        /*0564*/ 	.word	0x00005550


	//   ....[123]....
        /*0568*/ 	.word	0x000055c0


	//   ....[124]....
        /*056c*/ 	.word	0x00005620


	//   ....[125]....
        /*0570*/ 	.word	0x00005680


	//   ....[126]....
        /*0574*/ 	.word	0x000056d0


	//   ....[127]....
        /*0578*/ 	.word	0x00005740


	//   ....[128]....
        /*057c*/ 	.word	0x000057c0


	//   ....[129]....
        /*0580*/ 	.word	0x00005830


	//   ....[130]....
        /*0584*/ 	.word	0x000058b0


	//   ....[131]....
        /*0588*/ 	.word	0x00005920


	//   ....[132]....
        /*058c*/ 	.word	0x00005990


	//   ....[133]....
        /*0590*/ 	.word	0x00005a00


	//   ....[134]....
        /*0594*/ 	.word	0x00005a70


	//   ....[135]....
        /*0598*/ 	.word	0x00005af0


	//   ....[136]....
        /*059c*/ 	.word	0x00005b60


	//   ....[137]....
        /*05a0*/ 	.word	0x00005bc0


	//   ....[138]....
        /*05a4*/ 	.word	0x00005c30


	//   ....[139]....
        /*05a8*/ 	.word	0x00005ca0


	//   ....[140]....
        /*05ac*/ 	.word	0x00005d10


	//   ....[141]....
        /*05b0*/ 	.word	0x00005d80


	//   ....[142]....
        /*05b4*/ 	.word	0x00005df0


	//   ....[143]....
        /*05b8*/ 	.word	0x00005e50


	//   ....[144]....
        /*05bc*/ 	.word	0x00005ec0


	//   ....[145]....
        /*05c0*/ 	.word	0x00005f20


	//   ....[146]....
        /*05c4*/ 	.word	0x00005f90


	//   ....[147]....
        /*05c8*/ 	.word	0x00006000


	//   ....[148]....
        /*05cc*/ 	.word	0x00006080


	//   ....[149]....
        /*05d0*/ 	.word	0x000060e0


	//   ....[150]....
        /*05d4*/ 	.word	0x00006140


	//   ....[151]....
        /*05d8*/ 	.word	0x000061b0


	//   ....[152]....
        /*05dc*/ 	.word	0x00006230


	//   ....[153]....
        /*05e0*/ 	.word	0x000062a0


	//   ....[154]....
        /*05e4*/ 	.word	0x00006310


	//   ....[155]....
        /*05e8*/ 	.word	0x00006380


	//   ....[156]....
        /*05ec*/ 	.word	0x000063f0


	//   ....[157]....
        /*05f0*/ 	.word	0x00006460


	//   ....[158]....
        /*05f4*/ 	.word	0x000064d0


	//   ....[159]....
        /*05f8*/ 	.word	0x00006540


	//   ....[160]....
        /*05fc*/ 	.word	0x000065a0


	//   ....[161]....
        /*0600*/ 	.word	0x00006610


	//   ....[162]....
        /*0604*/ 	.word	0x00006670


	//   ....[163]....
        /*0608*/ 	.word	0x000066f0


	//   ....[164]....
        /*060c*/ 	.word	0x00006760


	//   ....[165]....
        /*0610*/ 	.word	0x000067c0


	//   ....[166]....
        /*0614*/ 	.word	0x00006840


	//   ....[167]....
        /*0618*/ 	.word	0x000068b0


	//   ....[168]....
        /*061c*/ 	.word	0x00006910


	//   ....[169]....
        /*0620*/ 	.word	0x00006970


	//   ....[170]....
        /*0624*/ 	.word	0x000069d0


	//   ....[171]....
        /*0628*/ 	.word	0x00006a50


	//   ....[172]....
        /*062c*/ 	.word	0x00006ac0


	//   ....[173]....
        /*0630*/ 	.word	0x00006b30


	//   ....[174]....
        /*0634*/ 	.word	0x00006ba0


	//   ....[175]....
        /*0638*/ 	.word	0x00006c00


	//   ....[176]....
        /*063c*/ 	.word	0x00006c80


	//   ....[177]....
        /*0640*/ 	.word	0x00006cf0


	//   ....[178]....
        /*0644*/ 	.word	0x00006d60


	//   ....[179]....
        /*0648*/ 	.word	0x00006de0


	//----- nvinfo : EIATTR_VRC_CTA_INIT_COUNT
	.align		4
.L_36:
        /*064c*/ 	.byte	0x02, 0x4a
	.zero		1
	.zero		1


	//----- nvinfo : EIATTR_SYSCALL_OFFSETS
	.align		4
        /*0650*/ 	.byte	0x04, 0x46
        /*0652*/ 	.short	(.L_38 - .L_37)


	//   ....[0]....
.L_37:
        /*0654*/ 	.word	0x00000640


	//   ....[1]....
        /*0658*/ 	.word	0x000009c0


	//   ....[2]....
        /*065c*/ 	.word	0x00000cb0


	//   ....[3]....
        /*0660*/ 	.word	0x00002da0


	//   ....[4]....
        /*0664*/ 	.word	0x00002fe0


	//----- nvinfo : EIATTR_EXIT_INSTR_OFFSETS
	.align		4
.L_38:
        /*0668*/ 	.byte	0x04, 0x1c
        /*066a*/ 	.short	(.L_40 - .L_39)


	//   ....[0]....
.L_39:
        /*066c*/ 	.word	0x000000a0


	//   ....[1]....
        /*0670*/ 	.word	0x00002bf0


	//   ....[2]....
        /*0674*/ 	.word	0x00002c80


	//   ....[3]....
        /*0678*/ 	.word	0x00002db0


	//   ....[4]....
        /*067c*/ 	.word	0x00003070


	//   ....[5]....
        /*0680*/ 	.word	0x000046e0


	//----- nvinfo : EIATTR_CRS_STACK_SIZE
	.align		4
.L_40:
        /*0684*/ 	.byte	0x04, 0x1e
        /*0686*/ 	.short	(.L_42 - .L_41)
.L_41:
        /*0688*/ 	.word	0x00000000


	//----- nvinfo : EIATTR_CBANK_PARAM_SIZE
	.align		4
.L_42:
        /*068c*/ 	.byte	0x03, 0x19
        /*068e*/ 	.short	0x0030


	//----- nvinfo : EIATTR_PARAM_CBANK
	.align		4
        /*0690*/ 	.byte	0x04, 0x0a
        /*0692*/ 	.short	(.L_44 - .L_43)
	.align		4
.L_43:
        /*0694*/ 	.word	index@(.nv.constant0._Z53flashattn_streaming_16x16_kernel_mw_v7_2_dbg_hanghuntPK6__halfS1_S1_Pfiifi)
        /*0698*/ 	.short	0x0380
        /*069a*/ 	.short	0x0030


	//----- nvinfo : EIATTR_SW_WAR
	.align		4
.L_44:
        /*069c*/ 	.byte	0x04, 0x36
        /*069e*/ 	.short	(.L_46 - .L_45)
.L_45:
        /*06a0*/ 	.word	0x00000008
.L_46:


//--------------------- .nv.callgraph             --------------------------
	.section	.nv.callgraph,"",@"SHT_CUDA_CALLGRAPH"
	.align	4
	.sectionentsize	8
	.align		4
        /*0000*/ 	.word	0x00000000
	.align		4
        /*0004*/ 	.word	0xffffffff
	.align		4
        /*0008*/ 	.word	index@(_Z53flashattn_streaming_16x16_kernel_mw_v7_2_dbg_hanghuntPK6__halfS1_S1_Pfiifi)
	.align		4
        /*000c*/ 	.word	index@(vprintf)
	.align		4
        /*0010*/ 	.word	0x00000000
	.align		4
        /*0014*/ 	.word	0xfffffffe
	.align		4
        /*0018*/ 	.word	0x00000000
	.align		4
        /*001c*/ 	.word	0xfffffffd
	.align		4
        /*0020*/ 	.word	0x00000000
	.align		4
        /*0024*/ 	.word	0xfffffffc


//--------------------- .nv.constant4             --------------------------
	.section	.nv.constant4,"a",@progbits
	.align	8
	.align		8
.nv.constant4:
        /*0000*/ 	.dword	vprintf
	.align		8
        /*0008*/ 	.dword	$str
	.align		8
        /*0010*/ 	.dword	$str$1
	.align		8
        /*0018*/ 	.dword	$str$2
	.align		8
        /*0020*/ 	.dword	$str$3
	.align		8
        /*0028*/ 	.dword	$str$4


//--------------------- .text._Z53flashattn_streaming_16x16_kernel_mw_v7_2_dbg_hanghuntPK6__halfS1_S1_Pfiifi --------------------------
	.section	.text._Z53flashattn_streaming_16x16_kernel_mw_v7_2_dbg_hanghuntPK6__halfS1_S1_Pfiifi,"ax",@progbits
	.align	128
        .global         _Z53flashattn_streaming_16x16_kernel_mw_v7_2_dbg_hanghuntPK6__halfS1_S1_Pfiifi
        .type           _Z53flashattn_streaming_16x16_kernel_mw_v7_2_dbg_hanghuntPK6__halfS1_S1_Pfiifi,@function
        .size           _Z53flashattn_streaming_16x16_kernel_mw_v7_2_dbg_hanghuntPK6__halfS1_S1_Pfiifi,(.L_x_163 - _Z53flashattn_streaming_16x16_kernel_mw_v7_2_dbg_hanghuntPK6__halfS1_S1_Pfiifi)
        .other          _Z53flashattn_streaming_16x16_kernel_mw_v7_2_dbg_hanghuntPK6__halfS1_S1_Pfiifi,@"STO_CUDA_ENTRY STV_DEFAULT"
_Z53flashattn_streaming_16x16_kernel_mw_v7_2_dbg_hanghuntPK6__halfS1_S1_Pfiifi:
.text._Z53flashattn_streaming_16x16_kernel_mw_v7_2_dbg_hanghuntPK6__halfS1_S1_Pfiifi:
[----:B------:R-:W1:Y:S01]  /*0000*/  LDC R1, c[0x0][0x37c] ;  /* 0x0000df00ff017b82 */ /* 0x000e620000000800 */
[----:B------:R-:W2:Y:S01]  /*0010*/  S2R R26, SR_CTAID.X ;  /* 0x00000000001a7919 */ /* 0x000ea20000002500 */
[----:B------:R-:W2:Y:S01]  /*0020*/  LDCU UR4, c[0x0][0x3a0] ;  /* 0x00007400ff0477ac */ /* 0x000ea20008000800 */
[----:B-1----:R-:W-:Y:S01]  /*0030*/  IADD3 R1, PT, PT, R1, -0x18, RZ ;  /* 0xffffffe801017810 */ /* 0x002fe20007ffe0ff */
[----:B------:R-:W1:Y:S03]  /*0040*/  LDCU UR36, c[0x0][0x2f8] ;  /* 0x00005f00ff2477ac */ /* 0x000e660008000800 */
[----:B------:R-:W-:Y:S01]  /*0050*/  R2UR UR38, R1 ;  /* 0x00000000012672ca */ /* 0x000fe200000e0000 */
[----:B------:R-:W3:-:S12]  /*0060*/  LDCU UR37, c[0x0][0x2fc] ;  /* 0x00005f80ff2577ac */ /* 0x000ed80008000800 */
[----:B-1----:R-:W-:-:S04]  /*0070*/  UIADD3 UR36, UP0, UPT, UR38, UR36, URZ ;  /* 0x0000002426247290 */ /* 0x002fc8000ff1e0ff */
[----:B---3--:R-:W-:Y:S01]  /*0080*/  UIADD3.X UR37, UPT, UPT, URZ, UR37, URZ, UP0, !UPT ;  /* 0x00000025ff257290 */ /* 0x008fe200087fe4ff */
[----:B--2---:R-:W-:-:S13]  /*0090*/  ISETP.GE.AND P0, PT, R26, UR4, PT ;  /* 0x000000041a007c0c */ /* 0x004fda000bf06270 */
[----:B------:R-:W-:Y:S05]  /*00a0*/  @P0 EXIT ;  /* 0x000000000000094d */ /* 0x000fea0003800000 */
[----:B------:R-:W1:Y:S01]  /*00b0*/  S2R R17, SR_TID.X ;  /* 0x0000000000117919 */ /* 0x000e620000002100 */
[----:B------:R-:W2:Y:S01]  /*00c0*/  LDCU UR5, c[0x0][0x3a4] ;  /* 0x00007480ff0577ac */ /* 0x000ea20008000800 */
[----:B------:R-:W3:Y:S01]  /*00d0*/  LDC.64 R6, c[0x0][0x380] ;  /* 0x0000e000ff067b82 */ /* 0x000ee20000000a00 */
[----:B------:R-:W4:Y:S01]  /*00e0*/  LDCU.64 UR6, c[0x0][0x388] ;  /* 0x00007100ff0677ac */ /* 0x000f220008000a00 */
[----:B------:R-:W4:Y:S06]  /*00f0*/  LDCU.64 UR8, c[0x0][0x390] ;  /* 0x00007200ff0877ac */ /* 0x000f2c0008000a00 */
[----:B------:R-:W3:Y:S01]  /*0100*/  LDC.64 R40, c[0x0][0x358] ;  /* 0x0000d600ff287b82 */ /* 0x000ee20000000a00 */
[----:B--2---:R-:W-:-:S02]  /*0110*/  USHF.R.S32.HI UR4, URZ, 0x1f, UR5 ;  /* 0x0000001fff047899 */ /* 0x004fc40008011405 */
[----:B------:R-:W-:-:S04]  /*0120*/  IMAD.WIDE.U32 R4, R26, UR5, RZ ;  /* 0x000000051a047c25 */ /* 0x000fc8000f8e00ff */
[----:B------:R-:W-:Y:S02]  /*0130*/  IMAD.SHL.U32 R38, R4, 0x20, RZ ;  /* 0x0000002004267824 */ /* 0x000fe400078e00ff */
[----:B------:R-:W-:-:S03]  /*0140*/  IMAD R3, R26, UR4, R5 ;  /* 0x000000041a037c24 */ /* 0x000fc6000f8e0205 */
[C---:B----4-:R-:W-:Y:S02]  /*0150*/  IADD3 R18, P1, PT, R38.reuse, UR6, RZ ;  /* 0x0000000626127c10 */ /* 0x050fe4000ff3e0ff */
[----:B------:R-:W-:Y:S02]  /*0160*/  IADD3 R38, P2, PT, R38, UR8, RZ ;  /* 0x0000000826267c10 */ /* 0x000fe4000ff5e0ff */
[----:B-1----:R-:W-:-:S04]  /*0170*/  SHF.R.U32.HI R0, RZ, 0x5, R17 ;  /* 0x00000005ff007819 */ /* 0x002fc80000011611 */
[----:B------:R-:W-:-:S13]  /*0180*/  ISETP.NE.AND P0, PT, R0, 0x1, PT ;  /* 0x000000010000780c */ /* 0x000fda0003f05270 */
[----:B------:R-:W1:Y:S02]  /*0190*/  @!P0 S2R R0, SR_LANEID ;  /* 0x0000000000008919 */ /* 0x000e640000000000 */
[----:B-1----:R-:W-:Y:S02]  /*01a0*/  @!P0 LOP3.LUT R2, R0, 0x3, RZ, 0xc0, !PT ;  /* 0x0000000300028812 */ /* 0x002fe400078ec0ff */
[----:B------:R-:W-:Y:S02]  /*01b0*/  @!P0 SHF.R.U32.HI R5, RZ, 0x2, R0 ;  /* 0x00000002ff058819 */ /* 0x000fe40000011600 */
[----:B------:R-:W-:Y:S02]  /*01c0*/  SHF.L.U64.HI R0, R4, 0x5, R3 ;  /* 0x0000000504007819 */ /* 0x000fe40000010203 */
[----:B------:R-:W-:Y:S02]  /*01d0*/  @!P0 MOV R3, RZ ;  /* 0x000000ff00038202 */ /* 0x000fe40000000f00 */
[----:B------:R-:W-:-:S02]  /*01e0*/  IADD3.X R16, PT, PT, R0, UR7, RZ, P1, !PT ;  /* 0x0000000700107c10 */ /* 0x000fc40008ffe4ff */
[----:B------:R-:W-:Y:S01]  /*01f0*/  IADD3.X R39, PT, PT, R0, UR9, RZ, P2, !PT ;  /* 0x0000000900277c10 */ /* 0x000fe200097fe4ff */
[----:B------:R-:W-:Y:S01]  /*0200*/  @!P0 IMAD.WIDE.U32 R4, R5, 0x8, R2 ;  /* 0x0000000805048825 */ /* 0x000fe200078e0002 */
[----:B------:R-:W-:Y:S05]  /*0210*/  @!P0 WARPSYNC.ALL ;  /* 0x0000000000008948 */ /* 0x000fea0003800000 */
[----:B---3--:R-:W-:Y:S01]  /*0220*/  IMAD.WIDE.U32 R2, R26, 0x200, R6 ;  /* 0x000002001a027825 */ /* 0x008fe200078e0006 */
[----:B------:R-:W-:Y:S02]  /*0230*/  @!P0 R2UR UR4, R40 ;  /* 0x00000000280482ca */ /* 0x000fe400000e0000 */
[----:B------:R-:W-:-:S02]  /*0240*/  @!P0 R2UR UR5, R41 ;  /* 0x00000000290582ca */ /* 0x000fc400000e0000 */
[----:B------:R-:W-:Y:S02]  /*0250*/  @!P0 LEA R2, P1, R4, R2, 0x2 ;  /* 0x0000000204028211 */ /* 0x000fe400078210ff */
[----:B------:R-:W-:Y:S02]  /*0260*/  @!P0 R2UR UR6, R40 ;  /* 0x00000000280682ca */ /* 0x000fe400000e0000 */
[----:B------:R-:W-:Y:S02]  /*0270*/  @!P0 LEA.HI.X R3, R4, R3, R5, 0x2, P1 ;  /* 0x0000000304038211 */ /* 0x000fe400008f1405 */
[----:B------:R-:W-:Y:S02]  /*0280*/  ISETP.NE.AND P1, PT, R17, RZ, PT ;  /* 0x000000ff1100720c */ /* 0x000fe40003f25270 */
[C---:B------:R-:W-:Y:S02]  /*0290*/  @!P0 R2UR UR7, R41.reuse ;  /* 0x00000000290782ca */ /* 0x040fe400000e0000 */
[----:B------:R-:W-:Y:S01]  /*02a0*/  @!P0 R2UR UR8, R40 ;  /* 0x00000000280882ca */ /* 0x000fe200000e0000 */
[----:B------:R1:W5:Y:S01]  /*02b0*/  @!P0 LDG.E R28, desc[UR4][R2.64] ;  /* 0x00000004021c8981 */ /* 0x000362000c1e1900 */
[----:B------:R-:W-:-:S02]  /*02c0*/  @!P0 R2UR UR9, R41 ;  /* 0x00000000290982ca */ /* 0x000fc400000e0000 */
[----:B------:R-:W-:Y:S02]  /*02d0*/  @!P0 R2UR UR10, R40 ;  /* 0x00000000280a82ca */ /* 0x000fe400000e0000 */
[----:B------:R-:W-:-:S03]  /*02e0*/  @!P0 R2UR UR11, R41 ;  /* 0x00000000290b82ca */ /* 0x000fc600000e0000 */
[----:B------:R-:W2:Y:S02]  /*02f0*/  @!P1 S2R R5, SR_CgaCtaId ;  /* 0x0000000000059919 */ /* 0x000ea40000008800 */
[----:B------:R1:W5:Y:S04]  /*0300*/  @!P0 LDG.E R29, desc[UR6][R2.64+0x100] ;  /* 0x00010006021d8981 */ /* 0x000368000c1e1900 */
[----:B------:R1:W5:Y:S04]  /*0310*/  @!P0 LDG.E R30, desc[UR8][R2.64+0x10] ;  /* 0x00001008021e8981 */ /* 0x000368000c1e1900 */
[----:B------:R1:W5:Y:S01]  /*0320*/  @!P0 LDG.E R31, desc[UR10][R2.64+0x110] ;  /* 0x0001100a021f8981 */ /* 0x000362000c1e1900 */
[----:B------:R-:W-:-:S02]  /*0330*/  ISETP.GT.U32.AND P0, PT, R17, 0xf, PT ;  /* 0x0000000f1100780c */ /* 0x000fc40003f04070 */
[----:B------:R-:W-:Y:S01]  /*0340*/  @!P1 MOV R0, 0x400 ;  /* 0x0000040000009802 */ /* 0x000fe20000000f00 */
[----:B------:R-:W-:-:S03]  /*0350*/  @!P1 IMAD.MOV.U32 R8, RZ, RZ, -0x1 ;  /* 0xffffffffff089424 */ /* 0x000fc600078e00ff */
[----:B--2---:R-:W-:-:S07]  /*0360*/  @!P1 LEA R13, R5, R0, 0x18 ;  /* 0x00000000050d9211 */ /* 0x004fce00078ec0ff */
[----:B-1----:R-:W-:Y:S05]  /*0370*/  @P0 BRA `(.L_x_0) ;  /* 0x0000000000580947 */ /* 0x002fea0003800000 */
[----:B------:R-:W1:Y:S01]  /*0380*/  S2R R7, SR_CgaCtaId ;  /* 0x0000000000077919 */ /* 0x000e620000008800 */
[----:B------:R-:W2:Y:S01]  /*0390*/  LDC R9, c[0x0][0x360] ;  /* 0x0000d800ff097b82 */ /* 0x000ea20000000800 */
[----:B------:R-:W-:Y:S01]  /*03a0*/  MOV R0, 0x400 ;  /* 0x0000040000007802 */ /* 0x000fe20000000f00 */
[----:B------:R-:W-:-:S03]  /*03b0*/  IMAD.MOV.U32 R11, RZ, RZ, -0xeb60d36 ;  /* 0xf149f2caff0b7424 */ /* 0x000fc600078e00ff */
[C---:B------:R-:W-:Y:S01]  /*03c0*/  IADD3 R2, PT, PT, R0.reuse, 0x40, RZ ;  /* 0x0000004000027810 */ /* 0x040fe20007ffe0ff */
[----:B------:R-:W-:Y:S01]  /*03d0*/  VIADD R4, R0, 0x80 ;  /* 0x0000008000047836 */ /* 0x000fe20000000000 */
[C---:B-1----:R-:W-:Y:S02]  /*03e0*/  LEA R3, R7.reuse, R0, 0x18 ;  /* 0x0000000007037211 */ /* 0x042fe400078ec0ff */
[C---:B------:R-:W-:Y:S02]  /*03f0*/  LEA R5, R7.reuse, R2, 0x18 ;  /* 0x0000000207057211 */ /* 0x040fe400078ec0ff */
[----:B------:R-:W-:Y:S02]  /*0400*/  LEA R7, R7, R4, 0x18 ;  /* 0x0000000407077211 */ /* 0x000fe400078ec0ff */
[----:B------:R-:W-:-:S07]  /*0410*/  MOV R0, R17 ;  /* 0x0000001100007202 */ /* 0x000fce0000000f00 */
.L_x_1:
[C---:B-1----:R-:W-:Y:S01]  /*0420*/  LEA R2, R0.reuse, R3, 0x2 ;  /* 0x0000000300027211 */ /* 0x042fe200078e10ff */
[C---:B------:R-:W-:Y:S01]  /*0430*/  IMAD R4, R0.reuse, 0x4, R5 ;  /* 0x0000000400047824 */ /* 0x040fe200078e0205 */
[----:B------:R-:W-:Y:S01]  /*0440*/  LEA R6, R0, R7, 0x6 ;  /* 0x0000000700067211 */ /* 0x000fe200078e30ff */
[----:B--2---:R-:W-:Y:S02]  /*0450*/  IMAD.IADD R0, R9, 0x1, R0 ;  /* 0x0000000109007824 */ /* 0x004fe400078e0200 */
[----:B------:R1:W-:Y:S03]  /*0460*/  STS [R2], R11 ;  /* 0x0000000b02007388 */ /* 0x0003e60000000800 */
[----:B------:R-:W-:Y:S01]  /*0470*/  ISETP.GE.U32.AND P0, PT, R0, 0x10, PT ;  /* 0x000000100000780c */ /* 0x000fe20003f06070 */
[----:B------:R1:W-:Y:S04]  /*0480*/  STS [R4], RZ ;  /* 0x000000ff04007388 */ /* 0x0003e80000000800 */
[----:B------:R1:W-:Y:S04]  /*0490*/  STS.128 [R6], RZ ;  /* 0x000000ff06007388 */ /* 0x0003e80000000c00 */
[----:B------:R1:W-:Y:S04]  /*04a0*/  STS.128 [R6+0x10], RZ ;  /* 0x000010ff06007388 */ /* 0x0003e80000000c00 */
[----:B------:R1:W-:Y:S04]  /*04b0*/  STS.128 [R6+0x20], RZ ;  /* 0x000020ff06007388 */ /* 0x0003e80000000c00 */
[----:B------:R1:W-:Y:S01]  /*04c0*/  STS.128 [R6+0x30], RZ ;  /* 0x000030ff06007388 */ /* 0x0003e20000000c00 */
[----:B------:R-:W-:Y:S05]  /*04d0*/  @!P0 BRA `(.L_x_1) ;  /* 0xfffffffc00d08947 */ /* 0x000fea000383ffff */
.L_x_0:
[----:B------:R-:W-:Y:S05]  /*04e0*/  WARPSYNC.ALL ;  /* 0x0000000000007948 */ /* 0x000fea0003800000 */
[----:B------:R-:W-:Y:S01]  /*04f0*/  BAR.SYNC.DEFER_BLOCKING 0x0 ;  /* 0x0000000000007b1d */ /* 0x000fe20000010000 */
[C---:B------:R-:W-:Y:S02]  /*0500*/  ISETP.GT.U32.AND P0, PT, R17.reuse, 0x1f, PT ;  /* 0x0000001f1100780c */ /* 0x040fe40003f04070 */
[----:B-1----:R-:W-:-:S03]  /*0510*/  LOP3.LUT R2, R17, 0x1f, RZ, 0xc0, !PT ;  /* 0x0000001f11027812 */ /* 0x002fc600078ec0ff */
[----:B------:R-:W-:Y:S01]  /*0520*/  BSSY.RECONVERGENT B7, `(.L_x_2) ;  /* 0x000004b000077945 */ /* 0x000fe20003800200 */
[----:B------:R1:W-:Y:S04]  /*0530*/  @!P1 STS [R13+0x1080], R8 ;  /* 0x001080080d009388 */ /* 0x0003e80000000800 */
[----:B------:R1:W-:Y:S04]  /*0540*/  @!P1 STS [R13+0x1088], RZ ;  /* 0x001088ff0d009388 */ /* 0x0003e80000000800 */
[----:B------:R1:W-:Y:S01]  /*0550*/  @!P1 STS [R13+0x1084], R8 ;  /* 0x001084080d009388 */ /* 0x0003e20000000800 */
[----:B------:R-:W-:Y:S06]  /*0560*/  BAR.SYNC.DEFER_BLOCKING 0x0 ;  /* 0x0000000000007b1d */ /* 0x000fec0000010000 */
[----:B------:R-:W-:Y:S05]  /*0570*/  @P0 BRA `(.L_x_3) ;  /* 0x0000000400140947 */ /* 0x000fea0003800000 */
[----:B------:R-:W2:Y:S01]  /*0580*/  LDCU UR4, c[0x0][0x3ac] ;  /* 0x00007580ff0477ac */ /* 0x000ea20008000800 */
[----:B------:R-:W-:Y:S01]  /*0590*/  LOP3.LUT P0, RZ, R26, R17, RZ, 0xfc, !PT ;  /* 0x000000111aff7212 */ /* 0x000fe2000780fcff */
[----:B------:R-:W-:Y:S03]  /*05a0*/  BSSY.RECONVERGENT B6, `(.L_x_4) ;  /* 0x000000b000067945 */ /* 0x000fe60003800200 */
[----:B--2---:R-:W-:-:S13]  /*05b0*/  ISETP.EQ.OR P0, PT, RZ, UR4, P0 ;  /* 0x00000004ff007c0c */ /* 0x004fda0008702670 */
[----:B------:R-:W-:Y:S05]  /*05c0*/  @P0 BRA `(.L_x_5) ;  /* 0x0000000000200947 */ /* 0x000fea0003800000 */
[----:B------:R-:W-:Y:S01]  /*05d0*/  MOV R0, 0x0 ;  /* 0x0000000000007802 */ /* 0x000fe20000000f00 */
[----:B------:R-:W2:Y:S01]  /*05e0*/  LDCU.64 UR4, c[0x4][0x8] ;  /* 0x01000100ff0477ac */ /* 0x000ea20008000a00 */
[----:B------:R-:W-:Y:S02]  /*05f0*/  CS2R R6, SRZ ;  /* 0x0000000000067805 */ /* 0x000fe4000001ff00 */
[----:B-1----:R1:W3:Y:S01]  /*0600*/  LDC.64 R8, c[0x4][R0] ;  /* 0x0100000000087b82 */ /* 0x0022e20000000a00 */
[----:B--2---:R-:W-:Y:S01]  /*0610*/  MOV R4, UR4 ;  /* 0x0000000400047c02 */ /* 0x004fe20008000f00 */
[----:B-1----:R-:W-:-:S07]  /*0620*/  IMAD.U32 R5, RZ, RZ, UR5 ;  /* 0x00000005ff057e24 */ /* 0x002fce000f8e00ff */
[----:B------:R-:W-:-:S07]  /*0630*/  LEPC R20, `(.L_x_5) ;  /* 0x000000001014794e */ /* 0x000fce0000000000 */
[----:B---3-5:R-:W-:Y:S05]  /*0640*/  CALL.ABS.NOINC R8 ;  /* 0x0000000008007343 */ /* 0x028fea0003c00000 */
.L_x_5:
[----:B------:R-:W-:Y:S05]  /*0650*/  BSYNC.RECONVERGENT B6 ;  /* 0x0000000000067941 */ /* 0x000fea0003800200 */
.L_x_4:
[----:B------:R-:W2:Y:S01]  /*0660*/  S2R R11, SR_CgaCtaId ;  /* 0x00000000000b7919 */ /* 0x000ea20000008800 */
[----:B------:R-:W3:Y:S01]  /*0670*/  LDCU UR4, c[0x0][0x3a4] ;  /* 0x00007480ff0477ac */ /* 0x000ee20008000800 */
[----:B------:R-:W-:Y:S02]  /*0680*/  MOV R10, 0x400 ;  /* 0x00000400000a7802 */ /* 0x000fe40000000f00 */
[----:B------:R-:W-:Y:S02]  /*0690*/  SHF.R.U32.HI R0, RZ, 0x1, R17 ;  /* 0x00000001ff007819 */ /* 0x000fe40000011611 */
[----:B------:R-:W-:Y:S01]  /*06a0*/  SHF.L.U32 R3, R17, 0x3, RZ ;  /* 0x0000000311037819 */ /* 0x000fe200000006ff */
[C---:B------:R-:W-:Y:S01]  /*06b0*/  VIADD R4, R10.reuse, 0x480 ;  /* 0x000004800a047836 */ /* 0x040fe20000000000 */
[----:B------:R-:W-:Y:S02]  /*06c0*/  IADD3 R6, PT, PT, R10, 0x880, RZ ;  /* 0x000008800a067810 */ /* 0x000fe40007ffe0ff */
[----:B------:R-:W-:-:S02]  /*06d0*/  LOP3.LUT R3, R3, 0x8, RZ, 0xc0, !PT ;  /* 0x0000000803037812 */ /* 0x000fc400078ec0ff */
[C---:B------:R-:W-:Y:S02]  /*06e0*/  R2UR UR5, R41.reuse ;  /* 0x00000000290572ca */ /* 0x040fe400000e0000 */
[----:B------:R-:W-:Y:S02]  /*06f0*/  R2UR UR6, R40 ;  /* 0x00000000280672ca */ /* 0x000fe400000e0000 */
[----:B------:R-:W-:Y:S02]  /*0700*/  R2UR UR7, R41 ;  /* 0x00000000290772ca */ /* 0x000fe400000e0000 */
[C---:B--2---:R-:W-:Y:S01]  /*0710*/  LEA R5, R11.reuse, R4, 0x18 ;  /* 0x000000040b057211 */ /* 0x044fe200078ec0ff */
[----:B---3--:R-:W-:Y:S01]  /*0720*/  IMAD R4, R0, UR4, RZ ;  /* 0x0000000400047c24 */ /* 0x008fe2000f8e02ff */
[----:B------:R-:W-:Y:S02]  /*0730*/  LEA R7, R11, R6, 0x18 ;  /* 0x000000060b077211 */ /* 0x000fe400078ec0ff */
[----:B------:R-:W-:Y:S01]  /*0740*/  R2UR UR4, R40 ;  /* 0x00000000280472ca */ /* 0x000fe200000e0000 */
[C---:B------:R-:W-:Y:S01]  /*0750*/  IMAD R6, R0.reuse, 0x20, R5 ;  /* 0x0000002000067824 */ /* 0x040fe200078e0205 */
[C---:B-1----:R-:W-:Y:S01]  /*0760*/  LEA R8, R0.reuse, R7, 0x5 ;  /* 0x0000000700087211 */ /* 0x042fe200078e28ff */
[----:B------:R-:W-:Y:S01]  /*0770*/  IMAD R5, R0, 0x10, R3 ;  /* 0x0000001000057824 */ /* 0x000fe200078e0203 */
[----:B------:R-:W-:-:S02]  /*0780*/  IADD3 R7, P0, PT, R3, R4, RZ ;  /* 0x0000000403077210 */ /* 0x000fc40007f1e0ff */
[----:B------:R-:W-:Y:S02]  /*0790*/  SHF.L.U32 R0, R17, 0x4, RZ ;  /* 0x0000000411007819 */ /* 0x000fe400000006ff */
[----:B------:R-:W-:Y:S01]  /*07a0*/  LEA.HI.X.SX32 R9, R4, RZ, 0x1, P0 ;  /* 0x000000ff04097211 */ /* 0x000fe200000f0eff */
[----:B------:R-:W-:Y:S01]  /*07b0*/  IMAD.WIDE.U32 R4, R5, 0x2, R38 ;  /* 0x0000000205047825 */ /* 0x000fe200078e0026 */
[C---:B------:R-:W-:Y:S02]  /*07c0*/  LEA R18, P0, R7.reuse, R18, 0x1 ;  /* 0x0000001207127211 */ /* 0x040fe400078008ff */
[----:B------:R-:W-:Y:S02]  /*07d0*/  LOP3.LUT R3, R0, 0x10, RZ, 0xc0, !PT ;  /* 0x0000001000037812 */ /* 0x000fe400078ec0ff */
[----:B------:R-:W-:Y:S02]  /*07e0*/  LEA.HI.X R19, R7, R16, R9, 0x1, P0 ;  /* 0x0000001007137211 */ /* 0x000fe400000f0c09 */
[----:B------:R-:W-:Y:S01]  /*07f0*/  ISETP.NE.AND P0, PT, R2, RZ, PT ;  /* 0x000000ff0200720c */ /* 0x000fe20003f05270 */
[----:B------:R-:W-:Y:S01]  /*0800*/  IMAD.IADD R7, R6, 0x1, R3 ;  /* 0x0000000106077824 */ /* 0x000fe200078e0203 */
[----:B------:R-:W-:-:S04]  /*0810*/  IADD3 R3, PT, PT, R3, R8, RZ ;  /* 0x0000000803037210 */ /* 0x000fc80007ffe0ff */
[----:B------:R-:W-:Y:S01]  /*0820*/  @!PT LDS RZ, [RZ] ;  /* 0x00000000fffff984 */ /* 0x000fe20000000800 */
[----:B------:R-:W-:Y:S01]  /*0830*/  @!PT LDS RZ, [RZ] ;  /* 0x00000000fffff984 */ /* 0x000fe20000000800 */
[----:B------:R-:W-:Y:S01]  /*0840*/  @!PT LDS RZ, [RZ] ;  /* 0x00000000fffff984 */ /* 0x000fe20000000800 */
[----:B------:R2:W-:Y:S04]  /*0850*/  LDGSTS.E.BYPASS.128 [R7], desc[UR4][R18.64] ;  /* 0x0000000012077fae */ /* 0x0005e8000b981804 */
[----:B------:R2:W-:Y:S04]  /*0860*/  LDGSTS.E.BYPASS.128 [R3], desc[UR6][R4.64] ;  /* 0x0000000004037fae */ /* 0x0005e8000b981806 */
[----:B------:R-:W0:Y:S01]  /*0870*/  LDGDEPBAR ;  /* 0x00000000000079af */ /* 0x000e220000000000 */
[----:B------:R-:W-:-:S04]  /*0880*/  DEPBAR.LE SB0, 0x0 ;  /* 0x000080000000791a */ /* 0x000fc80000000000 */
[----:B------:R-:W-:Y:S05]  /*0890*/  @P0 BRA `(.L_x_3) ;  /* 0x00000000004c0947 */ /* 0x000fea0003800000 */
[----:B------:R-:W-:Y:S01]  /*08a0*/  LEA R10, R11, R10, 0x18 ;  /* 0x0000000a0b0a7211 */ /* 0x000fe200078ec0ff */
[----:B------:R-:W1:Y:S01]  /*08b0*/  LDCU UR4, c[0x0][0x3ac] ;  /* 0x00007580ff0477ac */ /* 0x000e620008000800 */
[----:B------:R-:W-:Y:S01]  /*08c0*/  @!PT LDS RZ, [RZ] ;  /* 0x00000000fffff984 */ /* 0x000fe20000000800 */
[----:B------:R-:W-:Y:S01]  /*08d0*/  @!PT LDS RZ, [RZ] ;  /* 0x00000000fffff984 */ /* 0x000fe20000000800 */
[----:B------:R-:W-:Y:S01]  /*08e0*/  @!PT LDS RZ, [RZ] ;  /* 0x00000000fffff984 */ /* 0x000fe20000000800 */
[----:B------:R-:W-:Y:S01]  /*08f0*/  @!PT LDS RZ, [RZ] ;  /* 0x00000000fffff984 */ /* 0x000fe20000000800 */
[----:B------:R3:W-:Y:S06]  /*0900*/  MEMBAR.SC.CTA ;  /* 0x0000000000007992 */ /* 0x0007ec0000000000 */
[----:B---3--:R3:W-:Y:S01]  /*0910*/  STS [R10+0x1080], RZ ;  /* 0x001080ff0a007388 */ /* 0x0087e20000000800 */
[----:B-1----:R-:W-:-:S04]  /*0920*/  ISETP.NE.AND P0, PT, RZ, UR4, PT ;  /* 0x00000004ff007c0c */ /* 0x002fc8000bf05270 */
[----:B------:R-:W-:-:S13]  /*0930*/  ISETP.NE.OR P0, PT, R26, RZ, !P0 ;  /* 0x000000ff1a00720c */ /* 0x000fda0004705670 */
[----:B---3--:R-:W-:Y:S05]  /*0940*/  @P0 BRA `(.L_x_3) ;  /* 0x0000000000200947 */ /* 0x008fea0003800000 */
[----:B------:R-:W-:Y:S01]  /*0950*/  MOV R0, 0x0 ;  /* 0x0000000000007802 */ /* 0x000fe20000000f00 */
[----:B------:R-:W1:Y:S01]  /*0960*/  LDCU.64 UR4, c[0x4][0x10] ;  /* 0x01000200ff0477ac */ /* 0x000e620008000a00 */
[----:B--2---:R-:W-:Y:S02]  /*0970*/  CS2R R6, SRZ ;  /* 0x0000000000067805 */ /* 0x004fe4000001ff00 */
[----:B------:R2:W3:Y:S01]  /*0980*/  LDC.64 R8, c[0x4][R0] ;  /* 0x0100000000087b82 */ /* 0x0004e20000000a00 */
[----:B-1----:R-:W-:Y:S01]  /*0990*/  IMAD.U32 R4, RZ, RZ, UR4 ;  /* 0x00000004ff047e24 */ /* 0x002fe2000f8e00ff */
[----:B--2---:R-:W-:-:S07]  /*09a0*/  MOV R5, UR5 ;  /* 0x0000000500057c02 */ /* 0x004fce0008000f00 */
[----:B------:R-:W-:-:S07]  /*09b0*/  LEPC R20, `(.L_x_3) ;  /* 0x000000001014794e */ /* 0x000fce0000000000 */
[----:B---3-5:R-:W-:Y:S05]  /*09c0*/  CALL.ABS.NOINC R8 ;  /* 0x0000000008007343 */ /* 0x028fea0003c00000 */
.L_x_3:
[----:B------:R-:W-:Y:S05]  /*09d0*/  BSYNC.RECONVERGENT B7 ;  /* 0x0000000000077941 */ /* 0x000fea0003800200 */
.L_x_2:
[----:B--2---:R-:W2:Y:S01]  /*09e0*/  LDC R3, c[0x0][0x3a4] ;  /* 0x0000e900ff037b82 */ /* 0x004ea20000000800 */
[----:B------:R-:W-:Y:S01]  /*09f0*/  BSSY B9, `(.L_x_6) ;  /* 0x0000263000097945 */ /* 0x000fe20003800000 */
[----:B--2---:R-:W-:-:S13]  /*0a00*/  ISETP.GE.AND P0, PT, R3, 0x10, PT ;  /* 0x000000100300780c */ /* 0x004fda0003f06270 */
[----:B------:R-:W-:Y:S05]  /*0a10*/  @!P0 BRA `(.L_x_7) ;  /* 0x0000002400808947 */ /* 0x000fea0003800000 */
[----:B------:R-:W2:Y:S01]  /*0a20*/  LDCU UR4, c[0x0][0x3ac] ;  /* 0x00007580ff0477ac */ /* 0x000ea20008000800 */
[----:B------:R-:W-:Y:S01]  /*0a30*/  LOP3.LUT P1, RZ, R26, R17, RZ, 0xfc, !PT ;  /* 0x000000111aff7212 */ /* 0x000fe2000782fcff */
[----:B------:R-:W-:Y:S01]  /*0a40*/  IMAD.MOV.U32 R24, RZ, RZ, RZ ;  /* 0x000000ffff187224 */ /* 0x000fe200078e00ff */
[----:B------:R-:W-:-:S04]  /*0a50*/  SHF.R.S32.HI R0, RZ, 0x1f, R3 ;  /* 0x0000001fff007819 */ /* 0x000fc80000011403 */
[----:B------:R-:W-:-:S04]  /*0a60*/  LEA.HI R0, R0, R3, RZ, 0x4 ;  /* 0x0000000300007211 */ /* 0x000fc800078f20ff */
[----:B------:R-:W-:Y:S02]  /*0a70*/  SHF.R.S32.HI R33, RZ, 0x4, R0 ;  /* 0x00000004ff217819 */ /* 0x000fe40000011400 */
[----:B--2---:R-:W-:Y:S02]  /*0a80*/  ISETP.NE.AND P0, PT, RZ, UR4, PT ;  /* 0x00000004ff007c0c */ /* 0x004fe4000bf05270 */
[----:B------:R-:W-:Y:S02]  /*0a90*/  ISETP.NE.AND P1, PT, RZ, UR4, !P1 ;  /* 0x00000004ff007c0c */ /* 0x000fe4000cf25270 */
[----:B------:R-:W-:Y:S02]  /*0aa0*/  ISETP.EQ.AND P0, PT, R26, RZ, P0 ;  /* 0x000000ff1a00720c */ /* 0x000fe40000702270 */
[----:B------:R-:W-:Y:S02]  /*0ab0*/  P2R R34, PR, RZ, 0x2 ;  /* 0x00000002ff227803 */ /* 0x000fe40000000000 */
[----:B------:R-:W-:-:S09]  /*0ac0*/  P2R R35, PR, RZ, 0x1 ;  /* 0x00000001ff237803 */ /* 0x000fd20000000000 */
.L_x_31:
[----:B--2---:R-:W2:Y:S01]  /*0ad0*/  S2R R32, SR_TID.X ;  /* 0x0000000000207919 */ /* 0x004ea20000002100 */
[----:B------:R-:W3:Y:S01]  /*0ae0*/  LDC R0, c[0x0][0x2f8] ;  /* 0x0000be00ff007b82 */ /* 0x000ee20000000800 */
[----:B------:R-:W-:Y:S01]  /*0af0*/  IADD3 R4, PT, PT, R24, 0x1, RZ ;  /* 0x0000000118047810 */ /* 0x000fe20007ffe0ff */
[----:B------:R-:W-:Y:S05]  /*0b00*/  YIELD ;  /* 0x0000000000007946 */ /* 0x000fea0003800000 */
[----:B------:R-:W-:Y:S01]  /*0b10*/  ISETP.GE.AND P0, PT, R4, R33, PT ;  /* 0x000000210400720c */ /* 0x000fe20003f06270 */
[----:B------:R-:W-:Y:S01]  /*0b20*/  BSSY.RECONVERGENT B7, `(.L_x_8) ;  /* 0x000004a000077945 */ /* 0x000fe20003800200 */
[----:B------:R-:W-:Y:S01]  /*0b30*/  LOP3.LUT R46, R24, 0x1, RZ, 0xc0, !PT ;  /* 0x00000001182e7812 */ /* 0x000fe200078ec0ff */
[----:B------:R-:W-:Y:S01]  /*0b40*/  IMAD.MOV.U32 R27, RZ, RZ, R24 ;  /* 0x000000ffff1b7224 */ /* 0x000fe200078e0018 */
[----:B------:R-:W-:-:S02]  /*0b50*/  P2R R37, PR, RZ, 0x1 ;  /* 0x00000001ff257803 */ /* 0x000fc40000000000 */
[----:B------:R-:W-:Y:S02]  /*0b60*/  ISETP.NE.AND P2, PT, R4, R33, PT ;  /* 0x000000210400720c */ /* 0x000fe40003f45270 */
[----:B------:R-:W-:Y:S02]  /*0b70*/  MOV R24, R4 ;  /* 0x0000000400187202 */ /* 0x000fe40000000f00 */
[----:B------:R-:W-:Y:S02]  /*0b80*/  P2R R36, PR, RZ, 0x4 ;  /* 0x00000004ff247803 */ /* 0x000fe40000000000 */
[----:B------:R-:W-:Y:S02]  /*0b90*/  LOP3.LUT R25, R46, 0x1, RZ, 0x3c, !PT ;  /* 0x000000012e197812 */ /* 0x000fe400078e3cff */
[----:B---3--:R-:W-:Y:S02]  /*0ba0*/  IADD3 R0, PT, PT, -R0, UR36, RZ ;  /* 0x0000002400007c10 */ /* 0x008fe4000fffe1ff */
[----:B--2---:R-:W-:-:S02]  /*0bb0*/  ISETP.LT.U32.AND P0, PT, R32, 0x20, !P0 ;  /* 0x000000202000780c */ /* 0x004fc40004701070 */
[----:B------:R-:W-:-:S04]  /*0bc0*/  ISETP.LT.U32.AND P1, PT, R32, 0x20, PT ;  /* 0x000000202000780c */ /* 0x000fc80003f21070 */
[----:B------:R-:W-:-:S07]  /*0bd0*/  P2R R3, PR, RZ, 0x2 ;  /* 0x00000002ff037803 */ /* 0x000fce0000000000 */
[----:B------:R-:W-:Y:S05]  /*0be0*/  @!P0 BRA `(.L_x_9) ;  /* 0x0000000000f48947 */ /* 0x000fea0003800000 */
[----:B------:R-:W-:Y:S01]  /*0bf0*/  ISETP.NE.AND P1, PT, R34, RZ, PT ;  /* 0x000000ff2200720c */ /* 0x000fe20003f25270 */
[----:B------:R-:W-:-:S12]  /*0c00*/  BSSY.RECONVERGENT B6, `(.L_x_10) ;  /* 0x000000c000067945 */ /* 0x000fd80003800200 */
[----:B------:R-:W-:Y:S05]  /*0c10*/  @!P1 BRA `(.L_x_11) ;  /* 0x0000000000289947 */ /* 0x000fea0003800000 */
[----:B------:R-:W-:Y:S01]  /*0c20*/  MOV R3, 0x0 ;  /* 0x0000000000037802 */ /* 0x000fe20000000f00 */
[----:B------:R2:W-:Y:S01]  /*0c30*/  STL.64 [R0], R24 ;  /* 0x0000001800007387 */ /* 0x0005e20000100a00 */
[----:B------:R-:W3:Y:S01]  /*0c40*/  LDCU.64 UR4, c[0x4][0x18] ;  /* 0x01000300ff0477ac */ /* 0x000ee20008000a00 */
[----:B------:R-:W-:Y:S01]  /*0c50*/  IMAD.U32 R6, RZ, RZ, UR36 ;  /* 0x00000024ff067e24 */ /* 0x000fe2000f8e00ff */
[----:B-1----:R2:W1:Y:S01]  /*0c60*/  LDC.64 R8, c[0x4][R3] ;  /* 0x0100000003087b82 */ /* 0x0024620000000a00 */
[----:B------:R-:W-:Y:S01]  /*0c70*/  MOV R7, UR37 ;  /* 0x0000002500077c02 */ /* 0x000fe20008000f00 */
[----:B---3--:R-:W-:Y:S01]  /*0c80*/  IMAD.U32 R4, RZ, RZ, UR4 ;  /* 0x00000004ff047e24 */ /* 0x008fe2000f8e00ff */
[----:B--2---:R-:W-:-:S07]  /*0c90*/  MOV R5, UR5 ;  /* 0x0000000500057c02 */ /* 0x004fce0008000f00 */
[----:B------:R-:W-:-:S07]  /*0ca0*/  LEPC R20, `(.L_x_11) ;  /* 0x000000001014794e */ /* 0x000fce0000000000 */
[----:B-1---5:R-:W-:Y:S05]  /*0cb0*/  CALL.ABS.NOINC R8 ;  /* 0x0000000008007343 */ /* 0x022fea0003c00000 */
.L_x_11:
[----:B------:R-:W-:Y:S05]  /*0cc0*/  BSYNC.RECONVERGENT B6 ;  /* 0x0000000000067941 */ /* 0x000fea0003800200 */
.L_x_10:
[----:B------:R-:W2:Y:S01]  /*0cd0*/  LDCU UR4, c[0x0][0x3a4] ;  /* 0x00007480ff0477ac */ /* 0x000ea20008000800 */
[----:B------:R-:W3:Y:S01]  /*0ce0*/  LDC.64 R6, c[0x0][0x388] ;  /* 0x0000e200ff067b82 */ /* 0x000ee20000000a00 */
[----:B------:R-:W-:Y:S01]  /*0cf0*/  IMAD.SHL.U32 R3, R32, 0x8, RZ ;  /* 0x0000000820037824 */ /* 0x000fe200078e00ff */
[----:B-1----:R-:W-:Y:S02]  /*0d00*/  SHF.R.U32.HI R13, RZ, 0x1, R32 ;  /* 0x00000001ff0d7819 */ /* 0x002fe40000011620 */
[----:B------:R-:W-:Y:S02]  /*0d10*/  SHF.L.U32 R0, R27, 0x4, RZ ;  /* 0x000000041b007819 */ /* 0x000fe400000006ff */
[----:B------:R-:W-:Y:S02]  /*0d20*/  LOP3.LUT R9, R3, 0x8, RZ, 0xc0, !PT ;  /* 0x0000000803097812 */ /* 0x000fe400078ec0ff */
[----:B------:R-:W1:Y:S01]  /*0d30*/  S2UR UR6, SR_CgaCtaId ;  /* 0x00000000000679c3 */ /* 0x000e620000008800 */
[----:B------:R-:W-:-:S02]  /*0d40*/  R2UR UR7, R41 ;  /* 0x00000000290772ca */ /* 0x000fc400000e0000 */
[----:B------:R-:W-:Y:S02]  /*0d50*/  LOP3.LUT R10, R0, R9, RZ, 0xfc, !PT ;  /* 0x00000009000a7212 */ /* 0x000fe400078efcff */
[----:B------:R-:W-:Y:S02]  /*0d60*/  R2UR UR8, R40 ;  /* 0x00000000280872ca */ /* 0x000fe400000e0000 */
[----:B------:R-:W-:Y:S01]  /*0d70*/  R2UR UR9, R41 ;  /* 0x00000000290972ca */ /* 0x000fe200000e0000 */
[----:B--2---:R-:W-:Y:S02]  /*0d80*/  USHF.R.S32.HI UR5, URZ, 0x1f, UR4 ;  /* 0x0000001fff057899 */ /* 0x004fe40008011404 */
[----:B------:R-:W-:-:S04]  /*0d90*/  IMAD.WIDE.U32 R4, R26, UR4, RZ ;  /* 0x000000041a047c25 */ /* 0x000fc8000f8e00ff */
[----:B------:R-:W-:Y:S01]  /*0da0*/  IMAD R3, R13, UR4, RZ ;  /* 0x000000040d037c24 */ /* 0x000fe2000f8e02ff */
[----:B------:R-:W-:Y:S01]  /*0db0*/  UMOV UR4, 0x400 ;  /* 0x0000040000047882 */ /* 0x000fe20000000000 */
[----:B------:R-:W-:Y:S01]  /*0dc0*/  IMAD R8, R26, UR5, R5 ;  /* 0x000000051a087c24 */ /* 0x000fe2000f8e0205 */
[C---:B---3--:R-:W-:Y:S01]  /*0dd0*/  LEA R5, P1, R4.reuse, R6, 0x5 ;  /* 0x0000000604057211 */ /* 0x048fe200078228ff */
[----:B------:R-:W-:Y:S01]  /*0de0*/  UIADD3 UR5, UPT, UPT, UR4, 0x480, URZ ;  /* 0x0000048004057890 */ /* 0x000fe2000fffe0ff */
[----:B------:R-:W-:Y:S01]  /*0df0*/  IADD3 R10, P0, PT, R3, R10, RZ ;  /* 0x0000000a030a7210 */ /* 0x000fe20007f1e0ff */
[----:B------:R-:W-:Y:S01]  /*0e00*/  UIADD3 UR4, UPT, UPT, UR4, 0x880, URZ ;  /* 0x0000088004047890 */ /* 0x000fe2000fffe0ff */
[----:B------:R-:W-:Y:S01]  /*0e10*/  LEA.HI.X R8, R4, R7, R8, 0x5, P1 ;  /* 0x0000000704087211 */ /* 0x000fe200008f2c08 */
[----:B------:R-:W-:Y:S01]  /*0e20*/  IMAD.SHL.U32 R4, R32, 0x10, RZ ;  /* 0x0000001020047824 */ /* 0x000fe200078e00ff */
[----:B------:R-:W-:Y:S01]  /*0e30*/  IADD3 R3, PT, PT, R13, R0, RZ ;  /* 0x000000000d037210 */ /* 0x000fe20007ffe0ff */
[----:B-1----:R-:W-:-:S02]  /*0e40*/  ULEA UR5, UR6, UR5, 0x18 ;  /* 0x0000000506057291 */ /* 0x002fc4000f8ec0ff */
[----:B------:R-:W-:Y:S01]  /*0e50*/  ULEA UR4, UR6, UR4, 0x18 ;  /* 0x0000000406047291 */ /* 0x000fe2000f8ec0ff */
[----:B------:R-:W-:Y:S02]  /*0e60*/  LEA R3, R3, 0x100, 0x4 ;  /* 0x0000010003037811 */ /* 0x000fe400078e20ff */
[----:B------:R-:W-:Y:S02]  /*0e70*/  LOP3.LUT R11, R4, 0x10, RZ, 0xc0, !PT ;  /* 0x00000010040b7812 */ /* 0x000fe400078ec0ff */
[C---:B------:R-:W-:Y:S02]  /*0e80*/  LEA R6, R13.reuse, UR5, 0x5 ;  /* 0x000000050d067c11 */ /* 0x040fe4000f8e28ff */
[----:B------:R-:W-:Y:S02]  /*0e90*/  R2UR UR6, R40 ;  /* 0x00000000280672ca */ /* 0x000fe400000e0000 */
[----:B------:R-:W-:Y:S02]  /*0ea0*/  LEA R12, R13, UR4, 0x5 ;  /* 0x000000040d0c7c11 */ /* 0x000fe4000f8e28ff */
[----:B------:R-:W-:-:S02]  /*0eb0*/  LOP3.LUT R9, R3, R9, RZ, 0xfc, !PT ;  /* 0x0000000903097212 */ /* 0x000fc400078efcff */
[----:B------:R-:W-:Y:S02]  /*0ec0*/  SHF.R.S32.HI R7, RZ, 0x1f, R3 ;  /* 0x0000001fff077819 */ /* 0x000fe40000011403 */
[----:B------:R-:W-:Y:S01]  /*0ed0*/  LEA.HI.X.SX32 R3, R0, RZ, 0x1, P0 ;  /* 0x000000ff00037211 */ /* 0x000fe200000f0eff */
[----:B------:R-:W-:Y:S01]  /*0ee0*/  IMAD.IADD R0, R6, 0x1, R11 ;  /* 0x0000000106007824 */ /* 0x000fe200078e020b */
[C---:B------:R-:W-:Y:S02]  /*0ef0*/  LEA R4, P0, R10.reuse, R5, 0x1 ;  /* 0x000000050a047211 */ /* 0x040fe400078008ff */
[----:B------:R-:W-:Y:S02]  /*0f00*/  LEA R6, P1, R9, R38, 0x1 ;  /* 0x0000002609067211 */ /* 0x000fe400078208ff */
[----:B------:R-:W-:Y:S02]  /*0f10*/  IADD3 R12, PT, PT, R11, R12, RZ ;  /* 0x0000000c0b0c7210 */ /* 0x000fe40007ffe0ff */
[----:B------:R-:W-:Y:S01]  /*0f20*/  LEA.HI.X R5, R10, R8, R3, 0x1, P0 ;  /* 0x000000080a057211 */ /* 0x000fe200000f0c03 */
[----:B------:R-:W-:Y:S01]  /*0f30*/  IMAD R3, R25, 0x200, R0 ;  /* 0x0000020019037824 */ /* 0x000fe200078e0200 */
[----:B------:R-:W-:-:S02]  /*0f40*/  LEA.HI.X R7, R9, R39, R7, 0x1, P1 ;  /* 0x0000002709077211 */ /* 0x000fc400008f0c07 */
[----:B------:R-:W-:Y:S02]  /*0f50*/  LEA R25, R25, R12, 0x9 ;  /* 0x0000000c19197211 */ /* 0x000fe400078e48ff */
[----:B------:R-:W-:Y:S01]  /*0f60*/  @!PT LDS RZ, [RZ] ;  /* 0x00000000fffff984 */ /* 0x000fe20000000800 */
[----:B------:R-:W-:Y:S01]  /*0f70*/  @!PT LDS RZ, [RZ] ;  /* 0x00000000fffff984 */ /* 0x000fe20000000800 */
[----:B------:R-:W-:Y:S01]  /*0f80*/  @!PT LDS RZ, [RZ] ;  /* 0x00000000fffff984 */ /* 0x000fe20000000800 */
[----:B------:R2:W-:Y:S04]  /*0f90*/  LDGSTS.E.BYPASS.128 [R3], desc[UR6][R4.64+0x20] ;  /* 0x0000002004037fae */ /* 0x0005e8000b981806 */
[----:B------:R2:W-:Y:S04]  /*0fa0*/  LDGSTS.E.BYPASS.128 [R25], desc[UR8][R6.64] ;  /* 0x0000000006197fae */ /* 0x0005e8000b981808 */
[----:B------:R-:W0:Y:S02]  /*0fb0*/  LDGDEPBAR ;  /* 0x00000000000079af */ /* 0x000e240000000000 */
.L_x_9:
[----:B------:R-:W-:Y:S05]  /*0fc0*/  BSYNC.RECONVERGENT B7 ;  /* 0x0000000000077941 */ /* 0x000fea0003800200 */
.L_x_8:
[----:B------:R-:W-:Y:S01]  /*0fd0*/  SHF.R.U32.HI R0, RZ, 0x5, R32 ;  /* 0x00000005ff007819 */ /* 0x000fe20000011620 */
[----:B------:R-:W-:Y:S04]  /*0fe0*/  BSSY B8, `(.L_x_12) ;  /* 0x0000201000087945 */ /* 0x000fe80003800000 */
[----:B------:R-:W-:Y:S01]  /*0ff0*/  BSSY B7, `(.L_x_13) ;  /* 0x00001e0000077945 */ /* 0x000fe20003800000 */
[----:B------:R-:W-:-:S13]  /*1000*/  ISETP.NE.AND P0, PT, R0, RZ, PT ;  /* 0x000000ff0000720c */ /* 0x000fda0003f05270 */
[----:B------:R-:W-:Y:S05]  /*1010*/  @!P0 BRA `(.L_x_14) ;  /* 0x0000001c00688947 */ /* 0x000fea0003800000 */
[----:B------:R-:W-:-:S13]  /*1020*/  ISETP.NE.AND P0, PT, R0, 0x1, PT ;  /* 0x000000010000780c */ /* 0x000fda0003f05270 */
[----:B------:R-:W-:Y:S05]  /*1030*/  @P0 BREAK B7 ;  /* 0x0000000000070942 */ /* 0x000fea0003800000 */
[----:B------:R-:W-:Y:S05]  /*1040*/  @P0 BRA `(.L_x_15) ;  /* 0x0000001c00e80947 */ /* 0x000fea0003800000 */
[----:B------:R-:W3:Y:S01]  /*1050*/  S2UR UR5, SR_CgaCtaId ;  /* 0x00000000000579c3 */ /* 0x000ee20000008800 */
[----:B------:R-:W-:Y:S01]  /*1060*/  UMOV UR4, 0x400 ;  /* 0x0000040000047882 */ /* 0x000fe20000000000 */
[----:B------:R-:W-:Y:S01]  /*1070*/  BSSY B6, `(.L_x_16) ;  /* 0x000001c000067945 */ /* 0x000fe20003800000 */
[----:B------:R-:W-:-:S04]  /*1080*/  UIADD3 UR4, UPT, UPT, UR4, 0x1080, URZ ;  /* 0x0000108004047890 */ /* 0x000fc8000fffe0ff */
[----:B---3--:R-:W-:-:S06]  /*1090*/  ULEA UR4, UR5, UR4, 0x18 ;  /* 0x0000000405047291 */ /* 0x008fcc000f8ec0ff */
[----:B--2---:R-:W-:-:S05]  /*10a0*/  LEA R3, R46, UR4, 0x2 ;  /* 0x000000042e037c11 */ /* 0x004fca000f8e10ff */
[----:B------:R-:W2:Y:S02]  /*10b0*/  LDS R0, [R3] ;  /* 0x0000000003007984 */ /* 0x000ea40000000800 */
[----:B--2---:R-:W-:-:S13]  /*10c0*/  ISETP.NE.AND P0, PT, R0, R27, PT ;  /* 0x0000001b0000720c */ /* 0x004fda0003f05270 */
[----:B------:R-:W-:Y:S05]  /*10d0*/  @!P0 BRA `(.L_x_17) ;  /* 0x0000000000548947 */ /* 0x000fea0003800000 */
[----:B------:R-:W-:-:S07]  /*10e0*/  IMAD.MOV.U32 R0, RZ, RZ, RZ ;  /* 0x000000ffff007224 */ /* 0x000fce00078e00ff */
.L_x_19:
[----:B------:R-:W-:Y:S01]  /*10f0*/  ISETP.NE.AND P0, PT, R0, 0x1e8480, PT ;  /* 0x001e84800000780c */ /* 0x000fe20003f05270 */
[----:B------:R-:W-:Y:S05]  /*1100*/  YIELD ;  /* 0x0000000000007946 */ /* 0x000fea0003800000 */
[----:B------:R-:W-:Y:S07]  /*1110*/  NANOSLEEP 0x40 ;  /* 0x000000400000795d */ /* 0x000fee0003800000 */
[----:B------:R-:W-:Y:S05]  /*1120*/  @!P0 BRA `(.L_x_18) ;  /* 0x0000001800ac8947 */ /* 0x000fea0003800000 */
[----:B------:R-:W2:Y:S02]  /*1130*/  LDS R4, [R3] ;  /* 0x0000000003047984 */ /* 0x000ea40000000800 */
[----:B--2---:R-:W-:-:S13]  /*1140*/  ISETP.NE.AND P0, PT, R4, R27, PT ;  /* 0x0000001b0400720c */ /* 0x004fda0003f05270 */
[----:B------:R-:W-:Y:S05]  /*1150*/  @!P0 BRA `(.L_x_17) ;  /* 0x0000000000348947 */ /* 0x000fea0003800000 */
[----:B------:R-:W-:Y:S05]  /*1160*/  NANOSLEEP 0x40 ;  /* 0x000000400000795d */ /* 0x000fea0003800000 */
        /* <DEDUP_REMOVED lines=8> */
[----:B------:R-:W2:Y:S01]  /*11f0*/  LDS R4, [R3] ;  /* 0x0000000003047984 */ /* 0x000ea20000000800 */
[----:B------:R-:W-:Y:S02]  /*1200*/  IADD3 R0, PT, PT, R0, 0x4, RZ ;  /* 0x0000000400007810 */ /* 0x000fe40007ffe0ff */
[----:B--2---:R-:W-:-:S13]  /*1210*/  ISETP.NE.AND P0, PT, R4, R27, PT ;  /* 0x0000001b0400720c */ /* 0x004fda0003f05270 */
[----:B------:R-:W-:Y:S05]  /*1220*/  @P0 BRA `(.L_x_19) ;  /* 0xfffffffc00b00947 */ /* 0x000fea000383ffff */
.L_x_17:
[----:B------:R-:W-:Y:S05]  /*1230*/  BSYNC B6 ;  /* 0x0000000000067941 */ /* 0x000fea0003800000 */
.L_x_16:
[----:B-1----:R-:W1:Y:S01]  /*1240*/  S2R R13, SR_LANEID ;  /* 0x00000000000d7919 */ /* 0x002e620000000000 */
[----:B------:R-:W-:Y:S01]  /*1250*/  MOV R48, 0x400 ;  /* 0x0000040000307802 */ /* 0x000fe20000000f00 */
[----:B------:R-:W-:Y:S05]  /*1260*/  WARPSYNC.ALL ;  /* 0x0000000000007948 */ /* 0x000fea0003800000 */
[----:B------:R-:W2:Y:S01]  /*1270*/  S2R R47, SR_CgaCtaId ;  /* 0x00000000002f7919 */ /* 0x000ea20000008800 */
[----:B------:R-:W-:Y:S01]  /*1280*/  VIADD R6, R48, 0x480 ;  /* 0x0000048030067836 */ /* 0x000fe20000000000 */
[----:B------:R-:W-:Y:S01]  /*1290*/  BSSY B0, `(.L_x_20) ;  /* 0x000018f000007945 */ /* 0x000fe20003800000 */
[----:B------:R-:W-:-:S02]  /*12a0*/  ISETP.GT.U32.AND P0, PT, R2, 0xf, PT ;  /* 0x0000000f0200780c */ /* 0x000fc40003f04070 */
[----:B------:R-:W-:Y:S02]  /*12b0*/  ISETP.GT.U32.AND P1, PT, R2, 0xf, PT ;  /* 0x0000000f0200780c */ /* 0x000fe40003f24070 */
[----:B------:R-:W-:Y:S02]  /*12c0*/  MOV R45, 0x20 ;  /* 0x00000020002d7802 */ /* 0x000fe40000000f00 */
[--C-:B-1----:R-:W-:Y:S02]  /*12d0*/  SHF.R.U32.HI R0, RZ, 0x3, R13.reuse ;  /* 0x00000003ff007819 */ /* 0x102fe4000001160d */
[----:B------:R-:W-:Y:S02]  /*12e0*/  LOP3.LUT R3, R13, 0x7, RZ, 0xc0, !PT ;  /* 0x000000070d037812 */ /* 0x000fe400078ec0ff */
[----:B------:R-:W-:Y:S02]  /*12f0*/  SHF.R.U32.HI R4, RZ, 0x4, R13 ;  /* 0x00000004ff047819 */ /* 0x000fe4000001160d */
[----:B------:R-:W-:-:S02]  /*1300*/  SHF.L.U32 R0, R0, 0x3, RZ ;  /* 0x0000000300007819 */ /* 0x000fc400000006ff */
[----:B--2---:R-:W-:Y:S01]  /*1310*/  LEA R5, R47, R6, 0x18 ;  /* 0x000000062f057211 */ /* 0x004fe200078ec0ff */
[----:B------:R-:W-:Y:S01]  /*1320*/  IMAD.SHL.U32 R4, R4, 0x8, RZ ;  /* 0x0000000804047824 */ /* 0x000fe200078e00ff */
[----:B------:R-:W-:Y:S02]  /*1330*/  LOP3.LUT R3, R0, 0x8, R3, 0xe2, !PT ;  /* 0x0000000800037812 */ /* 0x000fe400078ee203 */
[----:B------:R-:W-:Y:S02]  /*1340*/  LEA R0, R46, R5, 0x9 ;  /* 0x000000052e007211 */ /* 0x000fe400078e48ff */
[----:B------:R-:W-:Y:S01]  /*1350*/  LOP3.LUT R14, R13, 0x3, RZ, 0xc0, !PT ;  /* 0x000000030d0e7812 */ /* 0x000fe200078ec0ff */
[----:B------:R-:W-:-:S05]  /*1360*/  IMAD R3, R3, 0x10, R4 ;  /* 0x0000001003037824 */ /* 0x000fca00078e0204 */
[----:B------:R-:W-:Y:S01]  /*1370*/  LEA R12, R3, R0, 0x1 ;  /* 0x00000000030c7211 */ /* 0x000fe200078e08ff */
[----:B------:R-:W-:Y:S01]  /*1380*/  VIADD R0, R48, 0xc80 ;  /* 0x00000c8030007836 */ /* 0x000fe20000000000 */
[----:B------:R-:W-:-:S03]  /*1390*/  SHF.R.U32.HI R3, RZ, 0x2, R13 ;  /* 0x00000002ff037819 */ /* 0x000fc6000001160d */
[----:B------:R1:W2:Y:S01]  /*13a0*/  LDSM.16.MT88.4 R8, [R12] ;  /* 0x000000000c08783b */ /* 0x0002a20000004200 */
[----:B------:R-:W-:Y:S02]  /*13b0*/  LEA R14, R3, R14, 0x3 ;  /* 0x0000000e030e7211 */ /* 0x000fe400078e18ff */
[----:B------:R-:W-:-:S05]  /*13c0*/  LEA R3, R47, R0, 0x18 ;  /* 0x000000002f037211 */ /* 0x000fca00078ec0ff */
[--C-:B------:R-:W-:Y:S01]  /*13d0*/  IMAD.U32 R0, R14, 0x8, R3.reuse ;  /* 0x000000080e007824 */ /* 0x100fe200078e0003 */
[----:B-1----:R-:W-:Y:S01]  /*13e0*/  IADD3 R12, PT, PT, R48, 0x880, RZ ;  /* 0x00000880300c7810 */ /* 0x002fe20007ffe0ff */
[----:B------:R-:W-:-:S03]  /*13f0*/  IMAD R44, R2, 0x4, R3 ;  /* 0x00000004022c7824 */ /* 0x000fc600078e0203 */
[C---:B------:R-:W-:Y:S01]  /*1400*/  LEA R13, R47.reuse, R12, 0x18 ;  /* 0x0000000c2f0d7211 */ /* 0x040fe200078ec0ff */
[----:B------:R-:W-:Y:S01]  /*1410*/  VIADD R12, R48, 0x40 ;  /* 0x00000040300c7836 */ /* 0x000fe20000000000 */
[C---:B------:R-:W-:Y:S02]  /*1420*/  LEA R48, R47.reuse, R48, 0x18 ;  /* 0x000000302f307211 */ /* 0x040fe400078ec0ff */
[----:B------:R-:W-:Y:S02]  /*1430*/  LEA R13, R2, R13, 0x5 ;  /* 0x0000000d020d7211 */ /* 0x000fe400078e28ff */
[----:B------:R-:W-:-:S03]  /*1440*/  LEA R47, R47, R12, 0x18 ;  /* 0x0000000c2f2f7211 */ /* 0x000fc600078ec0ff */
[----:B------:R-:W-:Y:S01]  /*1450*/  IMAD R46, R46, 0x200, R13 ;  /* 0x000002002e2e7824 */ /* 0x000fe200078e020d */
[C---:B--2--5:R-:W-:Y:S08]  /*1460*/  HMMA.16816.F32 R4, R28.reuse, R8, RZ ;  /* 0x000000081c04723c */ /* 0x064ff000000018ff */
[----:B------:R-:W-:Y:S11]  /*1470*/  HMMA.16816.F32 R8, R28, R10, RZ ;  /* 0x0000000a1c08723c */ /* 0x000ff600000018ff */
[----:B------:R1:W-:Y:S04]  /*1480*/  STS.64 [R0], R4 ;  /* 0x0000000400007388 */ /* 0x0003e80000000a00 */
[----:B------:R1:W-:Y:S04]  /*1490*/  STS.64 [R0+0x200], R6 ;  /* 0x0002000600007388 */ /* 0x0003e80000000a00 */
[----:B------:R1:W-:Y:S04]  /*14a0*/  STS.64 [R0+0x20], R8 ;  /* 0x0000200800007388 */ /* 0x0003e80000000a00 */
[----:B------:R1:W-:Y:S02]  /*14b0*/  STS.64 [R0+0x220], R10 ;  /* 0x0002200a00007388 */ /* 0x0003e40000000a00 */
.L_x_28:
[----:B------:R-:W-:Y:S01]  /*14c0*/  IADD3 R3, PT, PT, R44, R45, RZ ;  /* 0x0000002d2c037210 */ /* 0x000fe20007ffe0ff */
[----:B-1----:R-:W1:Y:S01]  /*14d0*/  @!P0 LDC R5, c[0x0][0x3a8] ;  /* 0x0000ea00ff058b82 */ /* 0x002e620000000800 */
[----:B------:R-:W-:Y:S01]  /*14e0*/  UMOV UR4, 0xffffffff ;  /* 0xffffffff00047882 */ /* 0x000fe20000000000 */
[----:B------:R-:W-:Y:S02]  /*14f0*/  IMAD.MOV.U32 R13, RZ, RZ, -0xeb60d36 ;  /* 0xf149f2caff0d7424 */ /* 0x000fe400078e00ff */
[----:B------:R-:W1:Y:S02]  /*1500*/  @!P0 LDS R0, [R3+-0x20] ;  /* 0xffffe00003008984 */ /* 0x000e640000000800 */
[----:B-1----:R-:W-:Y:S01]  /*1510*/  @!P0 FMUL R13, R0, R5 ;  /* 0x00000005000d8220 */ /* 0x002fe20000400000 */
[----:B------:R-:W-:Y:S01]  /*1520*/  PLOP3.LUT P0, PT, P1, PT, PT, 0x80, 0x8 ;  /* 0x000000000008781c */ /* 0x000fe20000f0f070 */
[----:B------:R-:W-:-:S12]  /*1530*/  BRA.DIV UR4, `(.L_x_21) ;  /* 0x00000032046c7947 */ /* 0x000fd8000b800000 */
[----:B------:R-:W1:Y:S02]  /*1540*/  SHFL.BFLY PT, R14, R13, 0x10, 0x1f ;  /* 0x0e001f000d0e7f89 */ /* 0x000e6400000e0000 */
[----:B-1----:R-:W-:-:S05]  /*1550*/  FMNMX R13, R14, R13, !PT ;  /* 0x0000000d0e0d7209 */ /* 0x002fca0007800000 */
[----:B------:R-:W1:Y:S02]  /*1560*/  SHFL.BFLY PT, R14, R13, 0x8, 0x1f ;  /* 0x0d001f000d0e7f89 */ /* 0x000e6400000e0000 */
[----:B-1----:R-:W-:-:S05]  /*1570*/  FMNMX R0, R13, R14, !PT ;  /* 0x0000000e0d007209 */ /* 0x002fca0007800000 */
[----:B------:R-:W1:Y:S02]  /*1580*/  SHFL.BFLY PT, R14, R0, 0x4, 0x1f ;  /* 0x0c801f00000e7f89 */ /* 0x000e6400000e0000 */
[----:B-1----:R-:W-:-:S05]  /*1590*/  FMNMX R4, R0, R14, !PT ;  /* 0x0000000e00047209 */ /* 0x002fca0007800000 */
[----:B------:R-:W1:Y:S02]  /*15a0*/  SHFL.BFLY PT, R14, R4, 0x2, 0x1f ;  /* 0x0c401f00040e7f89 */ /* 0x000e6400000e0000 */
[----:B-1----:R-:W-:-:S05]  /*15b0*/  FMNMX R43, R4, R14, !PT ;  /* 0x0000000e042b7209 */ /* 0x002fca0007800000 */
[----:B------:R1:W2:Y:S02]  /*15c0*/  SHFL.BFLY PT, R14, R43, 0x1, 0x1f ;  /* 0x0c201f002b0e7f89 */ /* 0x0002a400000e0000 */
.L_x_70:
[----:B------:R-:W-:Y:S01]  /*15d0*/  BSSY.RECONVERGENT B1, `(.L_x_22) ;  /* 0x0000040000017945 */ /* 0x000fe20003800200 */
[----:B-12---:R-:W-:Y:S02]  /*15e0*/  FMNMX R43, R43, R14, !PT ;  /* 0x0000000e2b2b7209 */ /* 0x006fe40007800000 */
[----:B------:R-:W-:Y:S02]  /*15f0*/  CS2R R18, SRZ ;  /* 0x0000000000127805 */ /* 0x000fe4000001ff00 */
[----:B------:R-:W-:Y:S02]  /*1600*/  CS2R R20, SRZ ;  /* 0x0000000000147805 */ /* 0x000fe4000001ff00 */
[----:B------:R-:W-:Y:S02]  /*1610*/  CS2R R50, SRZ ;  /* 0x0000000000327805 */ /* 0x000fe4000001ff00 */
[----:B------:R-:W-:Y:S01]  /*1620*/  MOV R7, RZ ;  /* 0x000000ff00077202 */ /* 0x000fe20000000f00 */
[----:B------:R-:W-:Y:S01]  /*1630*/  IMAD.MOV.U32 R17, RZ, RZ, RZ ;  /* 0x000000ffff117224 */ /* 0x000fe200078e00ff */
[----:B------:R-:W-:-:S02]  /*1640*/  CS2R R22, SRZ ;  /* 0x0000000000167805 */ /* 0x000fc4000001ff00 */
[----:B------:R-:W-:Y:S01]  /*1650*/  MOV R49, RZ ;  /* 0x000000ff00317202 */ /* 0x000fe20000000f00 */
[----:B------:R-:W-:Y:S01]  /*1660*/  IMAD.MOV.U32 R42, RZ, RZ, RZ ;  /* 0x000000ffff2a7224 */ /* 0x000fe200078e00ff */
[----:B------:R-:W-:Y:S02]  /*1670*/  CS2R R8, SRZ ;  /* 0x0000000000087805 */ /* 0x000fe4000001ff00 */
[----:B------:R-:W-:Y:S01]  /*1680*/  MOV R10, RZ ;  /* 0x000000ff000a7202 */ /* 0x000fe20000000f00 */
[----:B------:R-:W-:Y:S01]  /*1690*/  IMAD.MOV.U32 R25, RZ, RZ, RZ ;  /* 0x000000ffff197224 */ /* 0x000fe200078e00ff */
[----:B------:R-:W-:Y:S01]  /*16a0*/  MOV R13, RZ ;  /* 0x000000ff000d7202 */ /* 0x000fe20000000f00 */
[----:B------:R-:W-:Y:S06]  /*16b0*/  @P0 BRA `(.L_x_23) ;  /* 0x0000000000c40947 */ /* 0x000fec0003800000 */
[----:B------:R-:W1:Y:S01]  /*16c0*/  LDS R0, [R3+-0x20] ;  /* 0xffffe00003007984 */ /* 0x000e620000000800 */
[----:B------:R-:W1:Y:S01]  /*16d0*/  LDCU UR4, c[0x0][0x3a8] ;  /* 0x00007500ff0477ac */ /* 0x000e620008000800 */
[----:B------:R-:W2:Y:S02]  /*16e0*/  S2UR UR5, SR_CgaCtaId ;  /* 0x00000000000579c3 */ /* 0x000ea40000008800 */
[----:B------:R-:W3:Y:S04]  /*16f0*/  LDS.64 R8, [R46+0x8] ;  /* 0x000008002e087984 */ /* 0x000ee80000000a00 */
[----:B------:R-:W4:Y:S04]  /*1700*/  LDS.64 R10, [R46] ;  /* 0x000000002e0a7984 */ /* 0x000f280000000a00 */
[----:B------:R-:W5:Y:S04]  /*1710*/  LDS.64 R6, [R46+0x10] ;  /* 0x000010002e067984 */ /* 0x000f680000000a00 */
[----:B------:R-:W5:Y:S01]  /*1720*/  LDS.64 R4, [R46+0x18] ;  /* 0x000018002e047984 */ /* 0x000f620000000a00 */
[----:B-1----:R-:W-:Y:S01]  /*1730*/  FFMA R0, R0, UR4, -R43 ;  /* 0x0000000400007c23 */ /* 0x002fe2000800082b */
[----:B------:R-:W-:-:S02]  /*1740*/  UMOV UR4, 0x400 ;  /* 0x0000040000047882 */ /* 0x000fc40000000000 */
[----:B------:R-:W-:Y:S01]  /*1750*/  UIADD3 UR4, UPT, UPT, UR4, 0xc80, URZ ;  /* 0x00000c8004047890 */ /* 0x000fe2000fffe0ff */
[----:B------:R-:W-:Y:S01]  /*1760*/  FMUL R0, R0, 1.4426950216293334961 ;  /* 0x3fb8aa3b00007820 */ /* 0x000fe20000400000 */
[--C-:B---3--:R-:W-:Y:S02]  /*1770*/  HADD2.F32 R16, -RZ, R8.reuse.H0_H0 ;  /* 0x20000008ff107230 */ /* 0x108fe40000004100 */
[----:B------:R-:W-:Y:S01]  /*1780*/  HADD2.F32 R22, -RZ, R8.H1_H1 ;  /* 0x30000008ff167230 */ /* 0x000fe20000004100 */
[----:B--2---:R-:W-:Y:S01]  /*1790*/  ULEA UR4, UR5, UR4, 0x18 ;  /* 0x0000000405047291 */ /* 0x004fe2000f8ec0ff */
[----:B------:R-:W-:Y:S01]  /*17a0*/  FSETP.GEU.AND P2, PT, R0, -126, PT ;  /* 0xc2fc00000000780b */ /* 0x000fe20003f4e000 */
[--C-:B----4-:R-:W-:Y:S02]  /*17b0*/  HADD2.F32 R18, -RZ, R10.reuse.H0_H0 ;  /* 0x2000000aff127230 */ /* 0x110fe40000004100 */
[----:B------:R-:W-:Y:S02]  /*17c0*/  HADD2.F32 R20, -RZ, R10.H1_H1 ;  /* 0x3000000aff147230 */ /* 0x000fe40000004100 */
[--C-:B-----5:R-:W-:Y:S01]  /*17d0*/  HADD2.F32 R3, -RZ, R6.reuse.H0_H0 ;  /* 0x20000006ff037230 */ /* 0x120fe20000004100 */
[----:B------:R-:W-:Y:S01]  /*17e0*/  LEA R44, R2, UR4, 0x2 ;  /* 0x00000004022c7c11 */ /* 0x000fe2000f8e10ff */
[----:B------:R-:W-:-:S02]  /*17f0*/  HADD2.F32 R49, -RZ, R6.H1_H1 ;  /* 0x30000006ff317230 */ /* 0x000fc40000004100 */
[----:B------:R-:W-:Y:S02]  /*1800*/  HADD2.F32 R8, -RZ, R4.H0_H0 ;  /* 0x20000004ff087230 */ /* 0x000fe40000004100 */
[--C-:B------:R-:W-:Y:S02]  /*1810*/  HADD2.F32 R12, -RZ, R11.reuse.H0_H0 ;  /* 0x2000000bff0c7230 */ /* 0x100fe40000004100 */
[----:B------:R-:W-:Y:S01]  /*1820*/  @!P2 FMUL R0, R0, 0.5 ;  /* 0x3f0000000000a820 */ /* 0x000fe20000400000 */
[----:B------:R-:W-:Y:S02]  /*1830*/  HADD2.F32 R14, -RZ, R11.H1_H1 ;  /* 0x3000000bff0e7230 */ /* 0x000fe40000004100 */
[--C-:B------:R-:W-:Y:S01]  /*1840*/  HADD2.F32 R50, -RZ, R9.reuse.H0_H0 ;  /* 0x20000009ff327230 */ /* 0x100fe20000004100 */
[----:B------:R1:W2:Y:S01]  /*1850*/  MUFU.EX2 R13, R0 ;  /* 0x00000000000d7308 */ /* 0x0002a20000000800 */
[----:B------:R-:W-:Y:S02]  /*1860*/  HADD2.F32 R52, -RZ, R9.H1_H1 ;  /* 0x30000009ff347230 */ /* 0x000fe40000004100 */
[----:B------:R-:W-:-:S02]  /*1870*/  HADD2.F32 R42, -RZ, R7.H0_H0 ;  /* 0x20000007ff2a7230 */ /* 0x000fc40000004100 */
[----:B------:R-:W-:Y:S02]  /*1880*/  HADD2.F32 R6, -RZ, R7.H1_H1 ;  /* 0x30000007ff067230 */ /* 0x000fe40000004100 */
[----:B------:R-:W-:Y:S02]  /*1890*/  HADD2.F32 R4, -RZ, R4.H1_H1 ;  /* 0x30000004ff047230 */ /* 0x000fe40000004100 */
[--C-:B------:R-:W-:Y:S02]  /*18a0*/  HADD2.F32 R10, -RZ, R5.reuse.H0_H0 ;  /* 0x20000005ff0a7230 */ /* 0x100fe40000004100 */
[----:B-1----:R-:W-:Y:S02]  /*18b0*/  HADD2.F32 R0, -RZ, R5.H1_H1 ;  /* 0x30000005ff007230 */ /* 0x002fe40000004100 */
[----:B--2---:R-:W-:-:S04]  /*18c0*/  @!P2 FMUL R13, R13, R13 ;  /* 0x0000000d0d0da220 */ /* 0x004fc80000400000 */
[C---:B------:R-:W-:Y:S01]  /*18d0*/  FMUL R17, R13.reuse, R22 ;  /* 0x000000160d117220 */ /* 0x040fe20000400000 */
        /* <DEDUP_REMOVED lines=14> */
[----:B------:R-:W-:-:S07]  /*19c0*/  FMUL R25, R13, R0 ;  /* 0x000000000d197220 */ /* 0x000fce0000400000 */
.L_x_23:
[----:B------:R-:W-:Y:S05]  /*19d0*/  BSYNC.RECONVERGENT B1 ;  /* 0x0000000000017941 */ /* 0x000fea0003800200 */
.L_x_22:
[----:B------:R-:W-:-:S03]  /*19e0*/  UMOV UR4, 0xffffffff ;  /* 0xffffffff00047882 */ /* 0x000fc60000000000 */
[----:B------:R-:W-:Y:S05]  /*19f0*/  BRA.DIV UR4, `(.L_x_24) ;  /* 0x0000002e04c47947 */ /* 0x000fea000b800000 */
[----:B------:R-:W1:Y:S04]  /*1a00*/  SHFL.BFLY PT, R14, R13, 0x10, 0x1f ;  /* 0x0e001f000d0e7f89 */ /* 0x000e6800000e0000 */
[----:B------:R-:W2:Y:S04]  /*1a10*/  SHFL.BFLY PT, R5, R18, 0x10, 0x1f ;  /* 0x0e001f0012057f89 */ /* 0x000ea800000e0000 */
[----:B------:R-:W3:Y:S04]  /*1a20*/  SHFL.BFLY PT, R53, R20, 0x10, 0x1f ;  /* 0x0e001f0014357f89 */ /* 0x000ee800000e0000 */
[----:B------:R-:W4:Y:S04]  /*1a30*/  SHFL.BFLY PT, R6, R51, 0x10, 0x1f ;  /* 0x0e001f0033067f89 */ /* 0x000f2800000e0000 */
[----:B------:R-:W5:Y:S04]  /*1a40*/  SHFL.BFLY PT, R16, R21, 0x10, 0x1f ;  /* 0x0e001f0015107f89 */ /* 0x000f6800000e0000 */
[----:B------:R-:W5:Y:S01]  /*1a50*/  SHFL.BFLY PT, R52, R19, 0x10, 0x1f ;  /* 0x0e001f0013347f89 */ /* 0x000f6200000e0000 */
[----:B-1----:R-:W-:-:S03]  /*1a60*/  FADD R3, R14, R13 ;  /* 0x0000000d0e037221 */ /* 0x002fc60000000000 */
[----:B------:R-:W1:Y:S01]  /*1a70*/  SHFL.BFLY PT, R14, R17, 0x10, 0x1f ;  /* 0x0e001f00110e7f89 */ /* 0x000e6200000e0000 */
[----:B--2---:R-:W-:-:S03]  /*1a80*/  FADD R4, R5, R18 ;  /* 0x0000001205047221 */ /* 0x004fc60000000000 */
[----:B------:R-:W2:Y:S01]  /*1a90*/  SHFL.BFLY PT, R18, R7, 0x10, 0x1f ;  /* 0x0e001f0007127f89 */ /* 0x000ea200000e0000 */
[----:B---3--:R-:W-:-:S03]  /*1aa0*/  FADD R5, R53, R20 ;  /* 0x0000001435057221 */ /* 0x008fc60000000000 */
[----:B------:R-:W3:Y:S01]  /*1ab0*/  SHFL.BFLY PT, R53, R50, 0x10, 0x1f ;  /* 0x0e001f0032357f89 */ /* 0x000ee200000e0000 */
[----:B----4-:R-:W-:-:S03]  /*1ac0*/  FADD R6, R6, R51 ;  /* 0x0000003306067221 */ /* 0x010fc60000000000 */
[----:B------:R-:W4:Y:S01]  /*1ad0*/  SHFL.BFLY PT, R51, R42, 0x10, 0x1f ;  /* 0x0e001f002a337f89 */ /* 0x000f2200000e0000 */
[----:B-----5:R-:W-:-:S03]  /*1ae0*/  FADD R16, R16, R21 ;  /* 0x0000001510107221 */ /* 0x020fc60000000000 */
[----:B------:R-:W5:Y:S01]  /*1af0*/  SHFL.BFLY PT, R20, R22, 0x10, 0x1f ;  /* 0x0e001f0016147f89 */ /* 0x000f6200000e0000 */
[----:B------:R-:W-:-:S03]  /*1b00*/  FADD R19, R52, R19 ;  /* 0x0000001334137221 */ /* 0x000fc60000000000 */
        /* <DEDUP_REMOVED lines=12> */
[----:B------:R-:W5:Y:S04]  /*1bd0*/  SHFL.BFLY PT, R42, R9, 0x10, 0x1f ;  /* 0x0e001f00092a7f89 */ /* 0x000f6800000e0000 */
[----:B------:R-:W5:Y:S01]  /*1be0*/  SHFL.BFLY PT, R22, R20, 0x8, 0x1f ;  /* 0x0d001f0014167f89 */ /* 0x000f6200000e0000 */
[----:B-1----:R-:W-:Y:S01]  /*1bf0*/  FADD R16, R16, R11 ;  /* 0x0000000b10107221 */ /* 0x002fe20000000000 */
[----:B--2---:R-:W-:Y:S02]  /*1c00*/  FADD R21, R14, R49 ;  /* 0x000000310e157221 */ /* 0x004fe40000000000 */
[----:B------:R-:W1:Y:S01]  /*1c10*/  SHFL.BFLY PT, R17, R13, 0x8, 0x1f ;  /* 0x0d001f000d117f89 */ /* 0x000e6200000e0000 */
[----:B---3--:R-:W-:-:S03]  /*1c20*/  FADD R18, R4, R18 ;  /* 0x0000001204127221 */ /* 0x008fc60000000000 */
[----:B------:R-:W2:Y:S01]  /*1c30*/  SHFL.BFLY PT, R14, R6, 0x8, 0x1f ;  /* 0x0d001f00060e7f89 */ /* 0x000ea200000e0000 */
[----:B----4-:R-:W-:-:S03]  /*1c40*/  FADD R7, R7, R15 ;  /* 0x0000000f07077221 */ /* 0x010fc60000000000 */
[----:B------:R-:W3:Y:S01]  /*1c50*/  SHFL.BFLY PT, R4, R18, 0x4, 0x1f ;  /* 0x0c801f0012047f89 */ /* 0x000ee200000e0000 */
[----:B-----5:R-:W-:-:S03]  /*1c60*/  FADD R51, R51, R8 ;  /* 0x0000000833337221 */ /* 0x020fc60000000000 */
[----:B------:R-:W4:Y:S01]  /*1c70*/  SHFL.BFLY PT, R49, R21, 0x8, 0x1f ;  /* 0x0d001f0015317f89 */ /* 0x000f2200000e0000 */
[----:B------:R-:W-:-:S03]  /*1c80*/  FADD R42, R42, R9 ;  /* 0x000000092a2a7221 */ /* 0x000fc60000000000 */
        /* <DEDUP_REMOVED lines=58> */
[----:B-1----:R-:W-:-:S03]  /*2030*/  FADD R3, R0, R3 ;  /* 0x0000000300037221 */ /* 0x002fc60000000000 */
[----:B------:R-:W1:Y:S01]  /*2040*/  SHFL.BFLY PT, R19, R52, 0x2, 0x1f ;  /* 0x0c401f0034137f89 */ /* 0x000e6200000e0000 */
[----:B--2---:R-:W-:Y:S01]  /*2050*/  FADD R23, R23, R12 ;  /* 0x0000000c17177221 */ /* 0x004fe20000000000 */
[----:B---3--:R-:W-:Y:S02]  /*2060*/  FADD R6, R18, R6 ;  /* 0x0000000612067221 */ /* 0x008fe40000000000 */
        /* <DEDUP_REMOVED lines=10> */
[----:B------:R-:W1:Y:S04]  /*2110*/  SHFL.BFLY PT, R25, R42, 0x8, 0x1f ;  /* 0x0d001f002a197f89 */ /* 0x000e6800000e0000 */
        /* <DEDUP_REMOVED lines=10> */
[----:B-1----:R-:W-:-:S03]  /*21c0*/  FADD R25, R42, R25 ;  /* 0x000000192a197221 */ /* 0x002fc60000000000 */
[----:B------:R-:W1:Y:S01]  /*21d0*/  SHFL.BFLY PT, R11, R6, 0x1, 0x1f ;  /* 0x0c201f00060b7f89 */ /* 0x000e6200000e0000 */
[----:B------:R-:W-:-:S03]  /*21e0*/  FADD R3, R3, R0 ;  /* 0x0000000003037221 */ /* 0x000fc60000000000 */
[----:B------:R-:W1:Y:S01]  /*21f0*/  SHFL.BFLY PT, R12, R7, 0x1, 0x1f ;  /* 0x0c201f00070c7f89 */ /* 0x000e6200000e0000 */
[----:B--2---:R-:W-:-:S03]  /*2200*/  FADD R52, R23, R52 ;  /* 0x0000003417347221 */ /* 0x004fc60000000000 */
[----:B------:R-:W2:Y:S01]  /*2210*/  SHFL.BFLY PT, R15, R17, 0x1, 0x1f ;  /* 0x0c201f00110f7f89 */ /* 0x000ea200000e0000 */
[----:B---3--:R-:W-:-:S03]  /*2220*/  FADD R53, R8, R53 ;  /* 0x0000003508357221 */ /* 0x008fc60000000000 */
[----:B------:R-:W-:Y:S01]  /*2230*/  SHFL.BFLY PT, R0, R3, 0x1, 0x1f ;  /* 0x0c201f0003007f89 */ /* 0x000fe200000e0000 */
[----:B----4-:R-:W-:-:S03]  /*2240*/  FADD R21, R21, R14 ;  /* 0x0000000e15157221 */ /* 0x010fc60000000000 */
[----:B------:R-:W3:Y:S01]  /*2250*/  SHFL.BFLY PT, R8, R53, 0x1, 0x1f ;  /* 0x0c201f0035087f89 */ /* 0x000ee200000e0000 */
[----:B-----5:R-:W-:-:S03]  /*2260*/  FADD R51, R50, R51 ;  /* 0x0000003332337221 */ /* 0x020fc60000000000 */
[----:B------:R-:W4:Y:S01]  /*2270*/  SHFL.BFLY PT, R14, R49, 0x2, 0x1f ;  /* 0x0c401f00310e7f89 */ /* 0x000f2200000e0000 */
[----:B-1----:R-:W-:-:S03]  /*2280*/  FADD R6, R6, R11 ;  /* 0x0000000b06067221 */ /* 0x002fc60000000000 */
[----:B------:R-:W1:Y:S01]  /*2290*/  SHFL.BFLY PT, R50, R25, 0x4, 0x1f ;  /* 0x0c801f0019327f89 */ /* 0x000e6200000e0000 */
[----:B------:R-:W-:-:S03]  /*22a0*/  FADD R7, R7, R12 ;  /* 0x0000000c07077221 */ /* 0x000fc60000000000 */
[----:B------:R-:W-:Y:S04]  /*22b0*/  SHFL.BFLY PT, R13, R51, 0x1, 0x1f ;  /* 0x0c201f00330d7f89 */ /* 0x000fe800000e0000 */
[----:B------:R-:W5:Y:S01]  /*22c0*/  SHFL.BFLY PT, R11, R18, 0x1, 0x1f ;  /* 0x0c201f00120b7f89 */ /* 0x000f6200000e0000 */
[----:B--2---:R-:W-:-:S03]  /*22d0*/  FADD R17, R17, R15 ;  /* 0x0000000f11117221 */ /* 0x004fc60000000000 */
[----:B------:R-:W2:Y:S01]  /*22e0*/  SHFL.BFLY PT, R12, R19, 0x1, 0x1f ;  /* 0x0c201f00130c7f89 */ /* 0x000ea200000e0000 */
[----:B---3--:R-:W-:Y:S01]  /*22f0*/  FADD R8, R53, R8 ;  /* 0x0000000835087221 */ /* 0x008fe20000000000 */
[----:B----4-:R-:W-:Y:S02]  /*2300*/  FADD R22, R49, R14 ;  /* 0x0000000e31167221 */ /* 0x010fe40000000000 */
[----:B------:R-:W3:Y:S01]  /*2310*/  SHFL.BFLY PT, R14, R9, 0x2, 0x1f ;  /* 0x0c401f00090e7f89 */ /* 0x000ee200000e0000 */
[----:B-1----:R-:W-:-:S03]  /*2320*/  FADD R50, R25, R50 ;  /* 0x0000003219327221 */ /* 0x002fc60000000000 */
[----:B------:R-:W1:Y:S04]  /*2330*/  SHFL.BFLY PT, R49, R10, 0x2, 0x1f ;  /* 0x0c401f000a317f89 */ /* 0x000e6800000e0000 */
[----:B------:R-:W4:Y:S01]  /*2340*/  SHFL.BFLY PT, R25, R50, 0x2, 0x1f ;  /* 0x0c401f0032197f89 */ /* 0x000f2200000e0000 */
[----:B-----5:R-:W-:Y:S01]  /*2350*/  FADD R18, R18, R11 ;  /* 0x0000000b12127221 */ /* 0x020fe20000000000 */
[----:B--2---:R-:W-:Y:S01]  /*2360*/  FADD R19, R19, R12 ;  /* 0x0000000c13137221 */ /* 0x004fe20000000000 */
[----:B---3--:R-:W-:Y:S02]  /*2370*/  FADD R42, R9, R14 ;  /* 0x0000000e092a7221 */ /* 0x008fe40000000000 */
[----:B------:R-:W2:Y:S01]  /*2380*/  SHFL.BFLY PT, R14, R21, 0x1, 0x1f ;  /* 0x0c201f00150e7f89 */ /* 0x000ea200000e0000 */
[----:B-1----:R-:W-:-:S03]  /*2390*/  FADD R49, R10, R49 ;  /* 0x000000310a317221 */ /* 0x002fc60000000000 */
[----:B------:R-:W1:Y:S01]  /*23a0*/  SHFL.BFLY PT, R9, R42, 0x1, 0x1f ;  /* 0x0c201f002a097f89 */ /* 0x000e6200000e0000 */
[----:B----4-:R-:W-:Y:S01]  /*23b0*/  FADD R25, R50, R25 ;  /* 0x0000001932197221 */ /* 0x010fe20000000000 */
[----:B------:R-:W-:Y:S02]  /*23c0*/  FADD R50, R3, R0 ;  /* 0x0000000003327221 */ /* 0x000fe40000000000 */
[----:B------:R-:W3:Y:S01]  /*23d0*/  SHFL.BFLY PT, R10, R49, 0x1, 0x1f ;  /* 0x0c201f00310a7f89 */ /* 0x000ee200000e0000 */
[----:B--2---:R-:W-:-:S03]  /*23e0*/  FADD R16, R21, R14 ;  /* 0x0000000e15107221 */ /* 0x004fc60000000000 */
[----:B------:R-:W2:Y:S01]  /*23f0*/  SHFL.BFLY PT, R21, R20, 0x1, 0x1f ;  /* 0x0c201f0014157f89 */ /* 0x000ea200000e0000 */
[----:B-1----:R-:W-:-:S03]  /*2400*/  FADD R9, R42, R9 ;  /* 0x000000092a097221 */ /* 0x002fc60000000000 */
[----:B------:R-:W1:Y:S01]  /*2410*/  SHFL.BFLY PT, R14, R22, 0x1, 0x1f ;  /* 0x0c201f00160e7f89 */ /* 0x000e6200000e0000 */
[----:B---3--:R-:W-:Y:S01]  /*2420*/  FADD R10, R49, R10 ;  /* 0x0000000a310a7221 */ /* 0x008fe20000000000 */
[----:B--2---:R-:W-:Y:S01]  /*2430*/  FADD R20, R20, R21 ;  /* 0x0000001514147221 */ /* 0x004fe20000000000 */
[----:B-1----:R-:W-:Y:S01]  /*2440*/  FADD R21, R22, R14 ;  /* 0x0000000e16157221 */ /* 0x002fe20000000000 */
[----:B------:R-:W-:Y:S01]  /*2450*/  FADD R22, R51, R13 ;  /* 0x0000000d33167221 */ /* 0x000fe20000000000 */
[----:B------:R-:W1:Y:S04]  /*2460*/  SHFL.BFLY PT, R14, R52, 0x1, 0x1f ;  /* 0x0c201f00340e7f89 */ /* 0x000e6800000e0000 */
[----:B------:R2:W3:Y:S02]  /*2470*/  SHFL.BFLY PT, R51, R25, 0x1, 0x1f ;  /* 0x0c201f0019337f89 */ /* 0x0004e400000e0000 */
[----:B-12---:R-:W-:-:S07]  /*2480*/  FADD R23, R52, R14 ;  /* 0x0000000e34177221 */ /* 0x006fce0000000000 */
.L_x_157:
[----:B------:R-:W-:Y:S01]  /*2490*/  FSETP.GT.AND P2, PT, R3, -R0, PT ;  /* 0x800000000300720b */ /* 0x000fe20003f44000 */
[----:B------:R-:W-:Y:S01]  /*24a0*/  BSSY.RECONVERGENT B1, `(.L_x_25) ;  /* 0x0000068000017945 */ /* 0x000fe20003800200 */
[----:B---3--:R-:W-:Y:S02]  /*24b0*/  FADD R11, R25, R51 ;  /* 0x00000033190b7221 */ /* 0x008fe40000000000 */
[----:B------:R-:W-:-:S13]  /*24c0*/  ISETP.NE.OR P2, PT, R2, RZ, !P2 ;  /* 0x000000ff0200720c */ /* 0x000fda0005745670 */
[----:B------:R-:W-:Y:S05]  /*24d0*/  @P2 BRA `(.L_x_26) ;  /* 0x0000000400902947 */ /* 0x000fea0003800000 */
[----:B------:R-:W1:Y:S02]  /*24e0*/  LDS R3, [R48] ;  /* 0x0000000030037984 */ /* 0x000e640000000800 */
[----:B-1----:R-:W-:-:S13]  /*24f0*/  FSETP.NEU.AND P2, PT, R3, -1.00000001504746621988e+30, PT ;  /* 0xf149f2ca0300780b */ /* 0x002fda0003f4d000 */
[----:B------:R-:W-:Y:S05]  /*2500*/  @P2 BRA `(.L_x_27) ;  /* 0x00000000002c2947 */ /* 0x000fea0003800000 */
[----:B------:R-:W1:Y:S01]  /*2510*/  S2UR UR5, SR_CgaCtaId ;  /* 0x00000000000579c3 */ /* 0x000e620000008800 */
[----:B------:R-:W-:Y:S01]  /*2520*/  UMOV UR4, 0x400 ;  /* 0x0000040000047882 */ /* 0x000fe20000000000 */
[----:B------:R2:W-:Y:S01]  /*2530*/  STS [R48], R43 ;  /* 0x0000002b30007388 */ /* 0x0005e20000000800 */
[----:B------:R-:W-:-:S03]  /*2540*/  UIADD3 UR4, UPT, UPT, UR4, 0x80, URZ ;  /* 0x0000008004047890 */ /* 0x000fc6000fffe0ff */
[----:B------:R2:W-:Y:S01]  /*2550*/  STS [R47], R50 ;  /* 0x000000322f007388 */ /* 0x0005e20000000800 */
[----:B-1----:R-:W-:-:S09]  /*2560*/  ULEA UR4, UR5, UR4, 0x18 ;  /* 0x0000000405047291 */ /* 0x002fd2000f8ec0ff */
[----:B------:R2:W-:Y:S04]  /*2570*/  STS.128 [R45+UR4+-0x20], R4 ;  /* 0xffffe0042d007988 */ /* 0x0005e80008000c04 */
[----:B------:R2:W-:Y:S04]  /*2580*/  STS.128 [R45+UR4+-0x10], R16 ;  /* 0xfffff0102d007988 */ /* 0x0005e80008000c04 */
[----:B------:R2:W-:Y:S04]  /*2590*/  STS.128 [R45+UR4], R20 ;  /* 0x000000142d007988 */ /* 0x0005e80008000c04 */
[----:B------:R2:W-:Y:S01]  /*25a0*/  STS.128 [R45+UR4+0x10], R8 ;  /* 0x000010082d007988 */ /* 0x0005e20008000c04 */
[----:B------:R-:W-:Y:S05]  /*25b0*/  BRA `(.L_x_26) ;  /* 0x0000000400587947 */ /* 0x000fea0003800000 */
.L_x_27:
[----:B------:R-:W-:Y:S01]  /*25c0*/  FMNMX R0, R43, R3, !PT ;  /* 0x000000032b007209 */ /* 0x000fe20007800000 */
[----:B------:R-:W1:Y:S01]  /*25d0*/  S2UR UR5, SR_CgaCtaId ;  /* 0x00000000000579c3 */ /* 0x000e620000008800 */
[----:B------:R-:W-:Y:S01]  /*25e0*/  UMOV UR4, 0x400 ;  /* 0x0000040000047882 */ /* 0x000fe20000000000 */
[----:B------:R-:W-:Y:S01]  /*25f0*/  LDS R52, [R47] ;  /* 0x000000002f347984 */ /* 0x000fe20000000800 */
[----:B------:R-:W-:Y:S01]  /*2600*/  UIADD3 UR4, UPT, UPT, UR4, 0x80, URZ ;  /* 0x0000008004047890 */ /* 0x000fe2000fffe0ff */
[--C-:B------:R-:W-:Y:S01]  /*2610*/  FADD R3, R3, -R0.reuse ;  /* 0x8000000003037221 */ /* 0x100fe20000000000 */
[----:B------:R-:W-:-:S03]  /*2620*/  FADD R43, R43, -R0 ;  /* 0x800000002b2b7221 */ /* 0x000fc60000000000 */
[----:B------:R-:W-:Y:S01]  /*2630*/  FMUL R12, R3, 1.4426950216293334961 ;  /* 0x3fb8aa3b030c7820 */ /* 0x000fe20000400000 */
[----:B------:R-:W-:-:S04]  /*2640*/  FMUL R43, R43, 1.4426950216293334961 ;  /* 0x3fb8aa3b2b2b7820 */ /* 0x000fc80000400000 */
[----:B------:R-:W-:Y:S01]  /*2650*/  FSETP.GEU.AND P2, PT, R12, -126, PT ;  /* 0xc2fc00000c00780b */ /* 0x000fe20003f4e000 */
[----:B-1----:R-:W-:-:S12]  /*2660*/  ULEA UR4, UR5, UR4, 0x18 ;  /* 0x0000000405047291 */ /* 0x002fd8000f8ec0ff */
[----:B------:R-:W-:-:S04]  /*2670*/  @!P2 FMUL R12, R12, 0.5 ;  /* 0x3f0000000c0ca820 */ /* 0x000fc80000400000 */
[----:B------:R1:W2:Y:S01]  /*2680*/  MUFU.EX2 R3, R12 ;  /* 0x0000000c00037308 */ /* 0x0002a20000000800 */
[----:B------:R-:W-:Y:S04]  /*2690*/  LDS R15, [R45+UR4+-0x18] ;  /* 0xffffe8042d0f7984 */ /* 0x000fe80008000800 */
[----:B------:R-:W-:Y:S04]  /*26a0*/  LDS R25, [R45+UR4+-0x1c] ;  /* 0xffffe4042d197984 */ /* 0x000fe80008000800 */
[----:B-1----:R-:W1:Y:S04]  /*26b0*/  LDS R12, [R45+UR4+-0x20] ;  /* 0xffffe0042d0c7984 */ /* 0x002e680008000800 */
[----:B------:R-:W3:Y:S01]  /*26c0*/  LDS R14, [R45+UR4+-0x14] ;  /* 0xffffec042d0e7984 */ /* 0x000ee20008000800 */
[----:B--2---:R-:W-:Y:S01]  /*26d0*/  @!P2 FMUL R3, R3, R3 ;  /* 0x000000030303a220 */ /* 0x004fe20000400000 */
[----:B------:R-:W-:-:S13]  /*26e0*/  FSETP.GEU.AND P2, PT, R43, -126, PT ;  /* 0xc2fc00002b00780b */ /* 0x000fda0003f4e000 */
[----:B------:R-:W-:-:S04]  /*26f0*/  @!P2 FMUL R43, R43, 0.5 ;  /* 0x3f0000002b2ba820 */ /* 0x000fc80000400000 */
[----:B------:R2:W4:Y:S02]  /*2700*/  MUFU.EX2 R13, R43 ;  /* 0x0000002b000d7308 */ /* 0x0005240000000800 */
[----:B--2---:R-:W-:Y:S01]  /*2710*/  LDS R43, [R45+UR4+-0x4] ;  /* 0xfffffc042d2b7984 */ /* 0x004fe20008000800 */
[----:B----4-:R-:W-:-:S04]  /*2720*/  @!P2 FMUL R13, R13, R13 ;  /* 0x0000000d0d0da220 */ /* 0x010fc80000400000 */
[-C--:B------:R-:W-:Y:S01]  /*2730*/  FMUL R4, R4, R13.reuse ;  /* 0x0000000d04047220 */ /* 0x080fe20000400000 */
[-C--:B------:R-:W-:Y:S01]  /*2740*/  FMUL R6, R6, R13.reuse ;  /* 0x0000000d06067220 */ /* 0x080fe20000400000 */
[-C--:B------:R-:W-:Y:S01]  /*2750*/  FMUL R42, R5, R13.reuse ;  /* 0x0000000d052a7220 */ /* 0x080fe20000400000 */
[----:B------:R-:W-:Y:S01]  /*2760*/  FMUL R7, R7, R13 ;  /* 0x0000000d07077220 */ /* 0x000fe20000400000 */
[C---:B-1----:R-:W-:Y:S01]  /*2770*/  FFMA R4, R3.reuse, R12, R4 ;  /* 0x0000000c03047223 */ /* 0x042fe20000000004 */
[----:B------:R-:W-:Y:S01]  /*2780*/  FFMA R5, R3, R15, R6 ;  /* 0x0000000f03057223 */ /* 0x000fe20000000006 */
[----:B------:R-:W1:Y:S01]  /*2790*/  LDS R12, [R45+UR4+-0x10] ;  /* 0xfffff0042d0c7984 */ /* 0x000e620008000800 */
[-C--:B------:R-:W-:Y:S01]  /*27a0*/  FMUL R15, R16, R13.reuse ;  /* 0x0000000d100f7220 */ /* 0x080fe20000400000 */
[----:B------:R-:W-:Y:S01]  /*27b0*/  FMUL R16, R17, R13 ;  /* 0x0000000d11107220 */ /* 0x000fe20000400000 */
[----:B------:R-:W-:Y:S01]  /*27c0*/  FFMA R42, R3, R25, R42 ;  /* 0x00000019032a7223 */ /* 0x000fe2000000002a */
[----:B------:R-:W2:Y:S01]  /*27d0*/  LDS R6, [R45+UR4+-0xc] ;  /* 0xfffff4042d067984 */ /* 0x000ea20008000800 */
[-C--:B------:R-:W-:Y:S01]  /*27e0*/  FMUL R17, R50, R13.reuse ;  /* 0x0000000d32117220 */ /* 0x080fe20000400000 */
        /* <DEDUP_REMOVED lines=9> */
[----:B------:R-:W-:Y:S01]  /*2880*/  FMUL R11, R11, R13 ;  /* 0x0000000d0b0b7220 */ /* 0x000fe20000400000 */
[----:B------:R-:W-:Y:S01]  /*2890*/  FFMA R52, R52, R3, R17 ;  /* 0x0000000334347223 */ /* 0x000fe20000000011 */
[----:B------:R-:W-:Y:S01]  /*28a0*/  STS [R45+UR4+-0x20], R4 ;  /* 0xffffe0042d007988 */ /* 0x000fe20008000804 */
[----:B---3--:R-:W-:-:S03]  /*28b0*/  FFMA R14, R3, R14, R7 ;  /* 0x0000000e030e7223 */ /* 0x008fc60000000007 */
[----:B------:R-:W-:Y:S04]  /*28c0*/  STS [R45+UR4+-0x1c], R42 ;  /* 0xffffe42a2d007988 */ /* 0x000fe80008000804 */
[----:B------:R-:W-:Y:S04]  /*28d0*/  STS [R45+UR4+-0x18], R5 ;  /* 0xffffe8052d007988 */ /* 0x000fe80008000804 */
[----:B------:R-:W3:Y:S04]  /*28e0*/  LDS R25, [R45+UR4+-0x8] ;  /* 0xfffff8042d197984 */ /* 0x000ee80008000800 */
[----:B------:R-:W4:Y:S04]  /*28f0*/  LDS R13, [R45+UR4] ;  /* 0x000000042d0d7984 */ /* 0x000f280008000800 */
[----:B------:R-:W5:Y:S01]  /*2900*/  LDS R7, [R45+UR4+0x8] ;  /* 0x000008042d077984 */ /* 0x000f620008000800 */
[----:B-1----:R-:W-:-:S03]  /*2910*/  FFMA R15, R3, R12, R15 ;  /* 0x0000000c030f7223 */ /* 0x002fc6000000000f */
[----:B------:R-:W1:Y:S01]  /*2920*/  LDS R42, [R45+UR4+0xc] ;  /* 0x00000c042d2a7984 */ /* 0x000e620008000800 */
[----:B--2---:R-:W-:-:S03]  /*2930*/  FFMA R6, R3, R6, R16 ;  /* 0x0000000603067223 */ /* 0x004fc60000000010 */
[----:B------:R-:W2:Y:S01]  /*2940*/  LDS R12, [R45+UR4+0x4] ;  /* 0x000004042d0c7984 */ /* 0x000ea20008000800 */
[----:B------:R-:W-:-:S03]  /*2950*/  FFMA R16, R3, R43, R19 ;  /* 0x0000002b03107223 */ /* 0x000fc60000000013 */
[----:B------:R-:W2:Y:S04]  /*2960*/  LDS R17, [R45+UR4+0x10] ;  /* 0x000010042d117984 */ /* 0x000ea80008000800 */
[----:B------:R-:W2:Y:S04]  /*2970*/  LDS R9, [R45+UR4+0x14] ;  /* 0x000014042d097984 */ /* 0x000ea80008000800 */
[----:B------:R-:W2:Y:S04]  /*2980*/  LDS R5, [R45+UR4+0x18] ;  /* 0x000018042d057984 */ /* 0x000ea80008000800 */
[----:B------:R-:W2:Y:S04]  /*2990*/  LDS R4, [R45+UR4+0x1c] ;  /* 0x00001c042d047984 */ /* 0x000ea80008000800 */
[----:B------:R1:W-:Y:S01]  /*29a0*/  STS [R45+UR4+-0xc], R6 ;  /* 0xfffff4062d007988 */ /* 0x0003e20008000804 */
[----:B---3--:R-:W-:-:S03]  /*29b0*/  FFMA R18, R3, R25, R18 ;  /* 0x0000001903127223 */ /* 0x008fc60000000012 */
[----:B------:R3:W-:Y:S01]  /*29c0*/  STS [R45+UR4+-0x14], R14 ;  /* 0xffffec0e2d007988 */ /* 0x0007e20008000804 */
[----:B----4-:R-:W-:-:S03]  /*29d0*/  FFMA R20, R3, R13, R20 ;  /* 0x0000000d03147223 */ /* 0x010fc60000000014 */
[----:B------:R3:W-:Y:S01]  /*29e0*/  STS [R45+UR4+-0x10], R15 ;  /* 0xfffff00f2d007988 */ /* 0x0007e20008000804 */
[----:B-----5:R-:W-:-:S03]  /*29f0*/  FFMA R22, R3, R7, R22 ;  /* 0x0000000703167223 */ /* 0x020fc60000000016 */
[----:B------:R3:W-:Y:S01]  /*2a00*/  STS [R45+UR4+-0x8], R18 ;  /* 0xfffff8122d007988 */ /* 0x0007e20008000804 */
[----:B-1----:R-:W-:-:S03]  /*2a10*/  FFMA R6, R3, R42, R23 ;  /* 0x0000002a03067223 */ /* 0x002fc60000000017 */
[----:B------:R3:W-:Y:S01]  /*2a20*/  STS [R45+UR4+-0x4], R16 ;  /* 0xfffffc102d007988 */ /* 0x0007e20008000804 */
[----:B--2---:R-:W-:-:S03]  /*2a30*/  FFMA R12, R3, R12, R21 ;  /* 0x0000000c030c7223 */ /* 0x004fc60000000015 */
[----:B------:R3:W-:Y:S01]  /*2a40*/  STS [R45+UR4], R20 ;  /* 0x000000142d007988 */ /* 0x0007e20008000804 */
[----:B------:R-:W-:-:S03]  /*2a50*/  FFMA R8, R3, R17, R8 ;  /* 0x0000001103087223 */ /* 0x000fc60000000008 */
[----:B------:R3:W-:Y:S01]  /*2a60*/  STS [R45+UR4+0x4], R12 ;  /* 0x0000040c2d007988 */ /* 0x0007e20008000804 */
[----:B------:R-:W-:-:S03]  /*2a70*/  FFMA R50, R3, R9, R50 ;  /* 0x0000000903327223 */ /* 0x000fc60000000032 */
[----:B------:R3:W-:Y:S01]  /*2a80*/  STS [R45+UR4+0x8], R22 ;  /* 0x000008162d007988 */ /* 0x0007e20008000804 */
[----:B------:R-:W-:-:S03]  /*2a90*/  FFMA R10, R3, R5, R10 ;  /* 0x00000005030a7223 */ /* 0x000fc6000000000a */
[----:B------:R3:W-:Y:S01]  /*2aa0*/  STS [R45+UR4+0xc], R6 ;  /* 0x00000c062d007988 */ /* 0x0007e20008000804 */
[----:B------:R-:W-:-:S03]  /*2ab0*/  FFMA R4, R3, R4, R11 ;  /* 0x0000000403047223 */ /* 0x000fc6000000000b */
[----:B------:R3:W-:Y:S04]  /*2ac0*/  STS [R45+UR4+0x10], R8 ;  /* 0x000010082d007988 */ /* 0x0007e80008000804 */
[----:B------:R3:W-:Y:S04]  /*2ad0*/  STS [R45+UR4+0x14], R50 ;  /* 0x000014322d007988 */ /* 0x0007e80008000804 */
[----:B------:R3:W-:Y:S04]  /*2ae0*/  STS [R45+UR4+0x18], R10 ;  /* 0x0000180a2d007988 */ /* 0x0007e80008000804 */
[----:B------:R3:W-:Y:S04]  /*2af0*/  STS [R45+UR4+0x1c], R4 ;  /* 0x00001c042d007988 */ /* 0x0007e80008000804 */
[----:B------:R3:W-:Y:S04]  /*2b00*/  STS [R48], R0 ;  /* 0x0000000030007388 */ /* 0x0007e80000000800 */
[----:B------:R3:W-:Y:S02]  /*2b10*/  STS [R47], R52 ;  /* 0x000000342f007388 */ /* 0x0007e40000000800 */
.L_x_26:
[----:B------:R-:W-:Y:S05]  /*2b20*/  BSYNC.RECONVERGENT B1 ;  /* 0x0000000000017941 */ /* 0x000fea0003800200 */
.L_x_25:
[----:B--23--:R-:W-:Y:S01]  /*2b30*/  VIADD R45, R45, 0x40 ;  /* 0x000000402d2d7836 */ /* 0x00cfe20000000000 */
[----:B------:R-:W-:Y:S01]  /*2b40*/  IADD3 R48, PT, PT, R48, 0x4, RZ ;  /* 0x0000000430307810 */ /* 0x000fe20007ffe0ff */
[----:B------:R-:W-:-:S03]  /*2b50*/  VIADD R47, R47, 0x4 ;  /* 0x000000042f2f7836 */ /* 0x000fc60000000000 */
[----:B------:R-:W-:-:S13]  /*2b60*/  ISETP.NE.AND P2, PT, R45, 0x420, PT ;  /* 0x000004202d00780c */ /* 0x000fda0003f45270 */
[----:B------:R-:W-:Y:S05]  /*2b70*/  @P2 BRA `(.L_x_28) ;  /* 0xffffffe800502947 */ /* 0x000fea000383ffff */
[----:B------:R-:W-:Y:S05]  /*2b80*/  BSYNC B0 ;  /* 0x0000000000007941 */ /* 0x000fea0003800000 */
.L_x_20:
[----:B------:R-:W-:Y:S02]  /*2b90*/  ISETP.NE.AND P4, PT, R37, RZ, PT ;  /* 0x000000ff2500720c */ /* 0x000fe40003f85270 */
[----:B------:R-:W-:-:S13]  /*2ba0*/  ISETP.LT.U32.AND P3, PT, R32, 0x20, PT ;  /* 0x000000202000780c */ /* 0x000fda0003f61070 */
[----:B------:R-:W-:Y:S05]  /*2bb0*/  @!P4 BRA P3, `(.L_x_29) ;  /* 0x00000000008cc947 */ /* 0x000fea0001800000 */
[----:B------:R-:W-:Y:S05]  /*2bc0*/  BREAK B7 ;  /* 0x0000000000077942 */ /* 0x000fea0003800000 */
[----:B------:R-:W-:Y:S05]  /*2bd0*/  BRA `(.L_x_15) ;  /* 0x0000000400047947 */ /* 0x000fea0003800000 */
.L_x_18:
[----:B------:R-:W-:-:S13]  /*2be0*/  ISETP.NE.AND P0, PT, R2, RZ, PT ;  /* 0x000000ff0200720c */ /* 0x000fda0003f05270 */
[----:B------:R-:W-:Y:S05]  /*2bf0*/  @P0 EXIT ;  /* 0x000000000000094d */ /* 0x000fea0003800000 */
[----:B------:R-:W2:Y:S01]  /*2c00*/  S2R R3, SR_CgaCtaId ;  /* 0x0000000000037919 */ /* 0x000ea20000008800 */
[----:B------:R-:W-:Y:S01]  /*2c10*/  MOV R2, 0x400 ;  /* 0x0000040000027802 */ /* 0x000fe20000000f00 */
[----:B------:R-:W-:Y:S01]  /*2c20*/  IMAD.MOV.U32 R5, RZ, RZ, 0x1 ;  /* 0x00000001ff057424 */ /* 0x000fe200078e00ff */
[----:B------:R-:W-:Y:S02]  /*2c30*/  MOV R4, RZ ;  /* 0x000000ff00047202 */ /* 0x000fe40000000f00 */
[----:B------:R-:W-:-:S04]  /*2c40*/  IADD3 R0, PT, PT, R2, 0x1088, RZ ;  /* 0x0000108802007810 */ /* 0x000fc80007ffe0ff */
[----:B--2---:R-:W-:-:S06]  /*2c50*/  LEA R0, R3, R0, 0x18 ;  /* 0x0000000003007211 */ /* 0x004fcc00078ec0ff */
[----:B------:R-:W2:Y:S02]  /*2c60*/  ATOMS.CAS R0, [R0], R4, R5 ;  /* 0x000000040000738d */ /* 0x000ea40000000005 */
[----:B--2---:R-:W-:-:S13]  /*2c70*/  ISETP.NE.AND P0, PT, R0, RZ, PT ;  /* 0x000000ff0000720c */ /* 0x004fda0003f05270 */
[----:B------:R-:W-:Y:S05]  /*2c80*/  @P0 EXIT ;  /* 0x000000000000094d */ /* 0x000fea0003800000 */
[----:B------:R-:W-:Y:S01]  /*2c90*/  LEA R2, R3, R2, 0x18 ;  /* 0x0000000203027211 */ /* 0x000fe200078ec0ff */
[----:B------:R-:W2:Y:S01]  /*2ca0*/  LDCU UR4, c[0x0][0x2f8] ;  /* 0x00005f00ff0477ac */ /* 0x000ea20008000800 */
[----:B------:R-:W-:Y:S01]  /*2cb0*/  LOP3.LUT R10, R27, 0x1, RZ, 0xc0, !PT ;  /* 0x000000011b0a7812 */ /* 0x000fe200078ec0ff */
[----:B------:R-:W-:Y:S01]  /*2cc0*/  IMAD.U32 R6, RZ, RZ, UR36 ;  /* 0x00000024ff067e24 */ /* 0x000fe2000f8e00ff */
[----:B------:R-:W-:Y:S01]  /*2cd0*/  MOV R3, 0x0 ;  /* 0x0000000000037802 */ /* 0x000fe20000000f00 */
[----:B------:R-:W3:Y:S01]  /*2ce0*/  LDS R11, [R2+0x1080] ;  /* 0x00108000020b7984 */ /* 0x000ee20000000800 */
[----:B------:R-:W4:Y:S01]  /*2cf0*/  LDCU.64 UR6, c[0x4][0x20] ;  /* 0x01000400ff0677ac */ /* 0x000f220008000a00 */
[----:B------:R-:W-:Y:S01]  /*2d00*/  MOV R7, UR37 ;  /* 0x0000002500077c02 */ /* 0x000fe20008000f00 */
[----:B-1----:R1:W1:Y:S01]  /*2d10*/  LDC.64 R8, c[0x4][R3] ;  /* 0x0100000003087b82 */ /* 0x0022620000000a00 */
[----:B------:R-:W3:Y:S01]  /*2d20*/  LDS R0, [R2+0x1084] ;  /* 0x0010840002007984 */ /* 0x000ee20000000800 */
[----:B--2---:R-:W-:Y:S01]  /*2d30*/  UIADD3 UR4, UPT, UPT, -UR4, UR36, URZ ;  /* 0x0000002404047290 */ /* 0x004fe2000fffe1ff */
[----:B----4-:R-:W-:Y:S01]  /*2d40*/  IMAD.U32 R4, RZ, RZ, UR6 ;  /* 0x00000006ff047e24 */ /* 0x010fe2000f8e00ff */
[----:B------:R-:W-:-:S07]  /*2d50*/  MOV R5, UR7 ;  /* 0x0000000700057c02 */ /* 0x000fce0008000f00 */
[----:B------:R2:W-:Y:S04]  /*2d60*/  STL.64 [UR4], R26 ;  /* 0x0000001aff007987 */ /* 0x0005e80008100a04 */
[----:B---3--:R2:W-:Y:S04]  /*2d70*/  STL.64 [UR4+0x8], R10 ;  /* 0x0000080aff007987 */ /* 0x0085e80008100a04 */
[----:B------:R2:W-:Y:S02]  /*2d80*/  STL [UR4+0x10], R0 ;  /* 0x00001000ff007987 */ /* 0x0005e40008100804 */
[----:B------:R-:W-:-:S07]  /*2d90*/  LEPC R20, `(.L_x_30) ;  /* 0x000000001014794e */ /* 0x000fce0000000000 */
[----:B-12--5:R-:W-:Y:S05]  /*2da0*/  CALL.ABS.NOINC R8 ;  /* 0x0000000008007343 */ /* 0x026fea0003c00000 */
.L_x_30:
[----:B------:R-:W-:Y:S05]  /*2db0*/  EXIT ;  /* 0x000000000000794d */ /* 0x000fea0003800000 */
.L_x_14:
[----:B------:R-:W-:-:S13]  /*2dc0*/  ISETP.GE.AND P0, PT, R24, R33, PT ;  /* 0x000000211800720c */ /* 0x000fda0003f06270 */
[----:B------:R-:W-:Y:S05]  /*2dd0*/  @P0 BREAK B7 ;  /* 0x0000000000070942 */ /* 0x000fea0003800000 */
[----:B------:R-:W-:Y:S05]  /*2de0*/  @P0 BRA `(.L_x_15) ;  /* 0x0000000000800947 */ /* 0x000fea0003800000 */
.L_x_29:
[----:B------:R-:W-:Y:S05]  /*2df0*/  BSYNC B7 ;  /* 0x0000000000077941 */ /* 0x000fea0003800000 */
.L_x_13:
[----:B------:R-:W-:Y:S01]  /*2e00*/  ISETP.NE.AND P0, PT, R2, RZ, PT ;  /* 0x000000ff0200720c */ /* 0x000fe20003f05270 */
[----:B------:R-:W-:-:S12]  /*2e10*/  DEPBAR.LE SB0, 0x0 ;  /* 0x000080000000791a */ /* 0x000fd80000000000 */
[----:B------:R-:W-:Y:S05]  /*2e20*/  @P0 BRA `(.L_x_15) ;  /* 0x0000000000700947 */ /* 0x000fea0003800000 */
[----:B------:R-:W3:Y:S01]  /*2e30*/  S2UR UR5, SR_CgaCtaId ;  /* 0x00000000000579c3 */ /* 0x000ee20000008800 */
[----:B------:R-:W-:Y:S01]  /*2e40*/  UMOV UR4, 0x400 ;  /* 0x0000040000047882 */ /* 0x000fe20000000000 */
[----:B------:R-:W-:Y:S01]  /*2e50*/  LOP3.LUT R10, R27, 0x1, RZ, 0xc0, !PT ;  /* 0x000000011b0a7812 */ /* 0x000fe200078ec0ff */
[----:B------:R-:W-:-:S03]  /*2e60*/  UIADD3 UR4, UPT, UPT, UR4, 0x1080, URZ ;  /* 0x0000108004047890 */ /* 0x000fc6000fffe0ff */
[----:B------:R-:W-:Y:S01]  /*2e70*/  LOP3.LUT R10, R10, 0x1, RZ, 0x3c, !PT ;  /* 0x000000010a0a7812 */ /* 0x000fe200078e3cff */
[----:B---3--:R-:W-:-:S06]  /*2e80*/  ULEA UR4, UR5, UR4, 0x18 ;  /* 0x0000000405047291 */ /* 0x008fcc000f8ec0ff */
[----:B--2---:R-:W-:Y:S01]  /*2e90*/  LEA R3, R10, UR4, 0x2 ;  /* 0x000000040a037c11 */ /* 0x004fe2000f8e10ff */
[----:B------:R-:W-:Y:S01]  /*2ea0*/  @!PT LDS RZ, [RZ] ;  /* 0x00000000fffff984 */ /* 0x000fe20000000800 */
[----:B------:R-:W-:Y:S01]  /*2eb0*/  @!PT LDS RZ, [RZ] ;  /* 0x00000000fffff984 */ /* 0x000fe20000000800 */
[----:B------:R-:W-:Y:S01]  /*2ec0*/  @!PT LDS RZ, [RZ] ;  /* 0x00000000fffff984 */ /* 0x000fe20000000800 */
[----:B------:R-:W-:Y:S01]  /*2ed0*/  @!PT LDS RZ, [RZ] ;  /* 0x00000000fffff984 */ /* 0x000fe20000000800 */
[----:B------:R2:W-:Y:S06]  /*2ee0*/  MEMBAR.SC.CTA ;  /* 0x0000000000007992 */ /* 0x0005ec0000000000 */
[----:B--2---:R3:W-:Y:S01]  /*2ef0*/  STS [R3], R24 ;  /* 0x0000001803007388 */ /* 0x0047e20000000800 */
[----:B------:R-:W-:-:S13]  /*2f00*/  ISETP.NE.AND P1, PT, R35, RZ, PT ;  /* 0x000000ff2300720c */ /* 0x000fda0003f25270 */
[----:B---3--:R-:W-:Y:S05]  /*2f10*/  @!P1 BRA `(.L_x_15) ;  /* 0x0000000000349947 */ /* 0x008fea0003800000 */
[----:B------:R-:W2:Y:S01]  /*2f20*/  LDCU UR4, c[0x0][0x2f8] ;  /* 0x00005f00ff0477ac */ /* 0x000ea20008000800 */
[----:B------:R-:W-:Y:S01]  /*2f30*/  IMAD.MOV.U32 R11, RZ, RZ, R24 ;  /* 0x000000ffff0b7224 */ /* 0x000fe200078e0018 */
[----:B------:R-:W-:Y:S01]  /*2f40*/  MOV R0, 0x0 ;  /* 0x0000000000007802 */ /* 0x000fe20000000f00 */
[----:B------:R-:W-:Y:S01]  /*2f50*/  IMAD.U32 R7, RZ, RZ, UR37 ;  /* 0x00000025ff077e24 */ /* 0x000fe2000f8e00ff */
[----:B------:R-:W3:Y:S01]  /*2f60*/  LDCU.64 UR6, c[0x4][0x28] ;  /* 0x01000500ff0677ac */ /* 0x000ee20008000a00 */
[----:B------:R-:W-:Y:S01]  /*2f70*/  MOV R6, UR36 ;  /* 0x0000002400067c02 */ /* 0x000fe20008000f00 */
[----:B-1----:R1:W4:Y:S01]  /*2f80*/  LDC.64 R8, c[0x4][R0] ;  /* 0x0100000000087b82 */ /* 0x0023220000000a00 */
[----:B--2---:R-:W-:Y:S01]  /*2f90*/  UIADD3 UR4, UPT, UPT, -UR4, UR36, URZ ;  /* 0x0000002404047290 */ /* 0x004fe2000fffe1ff */
[----:B---3--:R-:W-:Y:S01]  /*2fa0*/  MOV R4, UR6 ;  /* 0x0000000600047c02 */ /* 0x008fe20008000f00 */
[----:B------:R-:W-:-:S07]  /*2fb0*/  IMAD.U32 R5, RZ, RZ, UR7 ;  /* 0x00000007ff057e24 */ /* 0x000fce000f8e00ff */
[----:B------:R1:W-:Y:S03]  /*2fc0*/  STL.64 [UR4], R10 ;  /* 0x0000000aff007987 */ /* 0x0003e60008100a04 */
[----:B------:R-:W-:-:S07]  /*2fd0*/  LEPC R20, `(.L_x_15) ;  /* 0x000000001014794e */ /* 0x000fce0000000000 */
[----:B-1--45:R-:W-:Y:S05]  /*2fe0*/  CALL.ABS.NOINC R8 ;  /* 0x0000000008007343 */ /* 0x032fea0003c00000 */
.L_x_15:
[----:B------:R-:W-:Y:S05]  /*2ff0*/  BSYNC B8 ;  /* 0x0000000000087941 */ /* 0x000fea0003800000 */
.L_x_12:
[----:B------:R-:W-:-:S13]  /*3000*/  ISETP.NE.AND P6, PT, R36, RZ, PT ;  /* 0x000000ff2400720c */ /* 0x000fda0003fc5270 */
[----:B------:R-:W-:Y:S05]  /*3010*/  @P6 BRA `(.L_x_31) ;  /* 0xffffffd800ac6947 */ /* 0x000fea000383ffff */
.L_x_7:
[----:B------:R-:W-:Y:S05]  /*3020*/  BSYNC B9 ;  /* 0x0000000000097941 */ /* 0x000fea0003800000 */
.L_x_6:
[----:B------:R-:W3:Y:S01]  /*3030*/  S2R R0, SR_TID.X ;  /* 0x0000000000007919 */ /* 0x000ee20000002100 */
[----:B------:R-:W-:Y:S02]  /*3040*/  ISETP.GT.U32.AND P0, PT, R2, 0xf, PT ;  /* 0x0000000f0200780c */ /* 0x000fe40003f04070 */
[----:B---3--:R-:W-:-:S04]  /*3050*/  SHF.R.U32.HI R0, RZ, 0x5, R0 ;  /* 0x00000005ff007819 */ /* 0x008fc80000011600 */
[----:B------:R-:W-:-:S13]  /*3060*/  ISETP.NE.OR P0, PT, R0, 0x1, P0 ;  /* 0x000000010000780c */ /* 0x000fda0000705670 */
[----:B------:R-:W-:Y:S05]  /*3070*/  @P0 EXIT ;  /* 0x000000000000094d */ /* 0x000fea0003800000 */
[----:B------:R-:W3:Y:S01]  /*3080*/  S2UR UR5, SR_CgaCtaId ;  /* 0x00000000000579c3 */ /* 0x000ee20000008800 */
[----:B------:R-:W-:Y:S02]  /*3090*/  UMOV UR4, 0x400 ;  /* 0x0000040000047882 */ /* 0x000fe40000000000 */
[----:B---3--:R-:W-:Y:S02]  /*30a0*/  ULEA UR6, UR5, UR4, 0x18 ;  /* 0x0000000405067291 */ /* 0x008fe4000f8ec0ff */
[----:B------:R-:W-:-:S04]  /*30b0*/  UIADD3 UR4, UPT, UPT, UR4, 0x80, URZ ;  /* 0x0000008004047890 */ /* 0x000fc8000fffe0ff */
[----:B------:R-:W-:-:S03]  /*30c0*/  ULEA UR4, UR5, UR4, 0x18 ;  /* 0x0000000405047291 */ /* 0x000fc6000f8ec0ff */
[----:B------:R-:W3:Y:S03]  /*30d0*/  LDS R0, [UR6+0x40] ;  /* 0x00004006ff007984 */ /* 0x000ee60008000800 */
[----:B--2---:R-:W-:Y:S01]  /*30e0*/  LEA R6, R2, UR4, 0x2 ;  /* 0x0000000402067c11 */ /* 0x004fe2000f8e10ff */
[----:B---3--:R-:W-:-:S05]  /*30f0*/  FADD R3, R0, 9.9999999747524270788e-07 ;  /* 0x358637bd00037421 */ /* 0x008fca0000000000 */
[----:B------:R-:W-:-:S04]  /*3100*/  IADD3 R0, PT, PT, R3, 0x1800000, RZ ;  /* 0x0180000003007810 */ /* 0x000fc80007ffe0ff */
[----:B------:R-:W-:-:S04]  /*3110*/  LOP3.LUT R0, R0, 0x7f800000, RZ, 0xc0, !PT ;  /* 0x7f80000000007812 */ /* 0x000fc800078ec0ff */
[----:B------:R-:W-:-:S13]  /*3120*/  ISETP.GT.U32.AND P0, PT, R0, 0x1ffffff, PT ;  /* 0x01ffffff0000780c */ /* 0x000fda0003f04070 */
[----:B------:R-:W-:Y:S05]  /*3130*/  @P0 BRA `(.L_x_32) ;  /* 0x00000000000c0947 */ /* 0x000fea0003800000 */
[----:B------:R-:W-:-:S07]  /*3140*/  MOV R11, 0x3160 ;  /* 0x00003160000b7802 */ /* 0x000fce0000000f00 */
[----:B-1---5:R-:W-:Y:S05]  /*3150*/  CALL.REL.NOINC `($__internal_0_$__cuda_sm20_rcp_rn_f32_slowpath) ;  /* 0x0000003c00307944 */ /* 0x022fea0003c00000 */
[----:B------:R-:W-:Y:S05]  /*3160*/  BRA `(.L_x_33) ;  /* 0x0000000000107947 */ /* 0x000fea0003800000 */
.L_x_32:
[----:B------:R-:W2:Y:S02]  /*3170*/  MUFU.RCP R0, R3 ;  /* 0x0000000300007308 */ /* 0x000ea40000001000 */
[----:B--2---:R-:W-:-:S04]  /*3180*/  FFMA R4, R3, R0, -1 ;  /* 0xbf80000003047423 */ /* 0x004fc80000000000 */
[----:B------:R-:W-:-:S04]  /*3190*/  FADD.FTZ R5, -R4, -RZ ;  /* 0x800000ff04057221 */ /* 0x000fc80000010100 */
[----:B------:R-:W-:-:S07]  /*31a0*/  FFMA R0, R0, R5, R0 ;  /* 0x0000000500007223 */ /* 0x000fce0000000000 */
.L_x_33:
[----:B------:R-:W2:Y:S01]  /*31b0*/  S2UR UR5, SR_CgaCtaId ;  /* 0x00000000000579c3 */ /* 0x000ea20000008800 */
[----:B------:R-:W-:Y:S01]  /*31c0*/  UMOV UR4, 0x400 ;  /* 0x0000040000047882 */ /* 0x000fe20000000000 */
[----:B------:R-:W3:Y:S01]  /*31d0*/  LDS R3, [R6] ;  /* 0x0000000006037984 */ /* 0x000ee20000000800 */
[----:B------:R-:W4:Y:S05]  /*31e0*/  S2R R9, SR_CTAID.X ;  /* 0x0000000000097919 */ /* 0x000f2a0000002500 */
[----:B------:R-:W4:Y:S01]  /*31f0*/  LDC.64 R4, c[0x0][0x398] ;  /* 0x0000e600ff047b82 */ /* 0x000f220000000a00 */
[----:B--2---:R-:W-:Y:S01]  /*3200*/  ULEA UR4, UR5, UR4, 0x18 ;  /* 0x0000000405047291 */ /* 0x004fe2000f8ec0ff */
[----:B------:R-:W-:-:S08]  /*3210*/  R2UR UR5, R41 ;  /* 0x00000000290572ca */ /* 0x000fd000000e0000 */
[----:B------:R-:W2:Y:S01]  /*3220*/  LDS R7, [UR4+0x44] ;  /* 0x00004404ff077984 */ /* 0x000ea20008000800 */
[----:B------:R-:W-:Y:S01]  /*3230*/  R2UR UR4, R40 ;  /* 0x00000000280472ca */ /* 0x000fe200000e0000 */
[----:B----4-:R-:W-:-:S04]  /*3240*/  IMAD.WIDE.U32 R4, R9, 0x400, R4 ;  /* 0x0000040009047825 */ /* 0x010fc800078e0004 */
[----:B---3--:R-:W-:Y:S01]  /*3250*/  FMUL R3, R3, R0 ;  /* 0x0000000003037220 */ /* 0x008fe20000400000 */
[----:B------:R-:W-:-:S07]  /*3260*/  IMAD.WIDE.U32 R4, R2, 0x4, R4 ;  /* 0x0000000402047825 */ /* 0x000fce00078e0004 */
[----:B------:R3:W-:Y:S01]  /*3270*/  STG.E desc[UR4][R4.64], R3 ;  /* 0x0000000304007986 */ /* 0x0007e2000c101904 */
[----:B--2---:R-:W-:-:S04]  /*3280*/  FADD R7, R7, 9.9999999747524270788e-07 ;  /* 0x358637bd07077421 */ /* 0x004fc80000000000 */
[----:B------:R-:W-:-:S05]  /*3290*/  VIADD R0, R7, 0x1800000 ;  /* 0x0180000007007836 */ /* 0x000fca0000000000 */
[----:B------:R-:W-:-:S04]  /*32a0*/  LOP3.LUT R0, R0, 0x7f800000, RZ, 0xc0, !PT ;  /* 0x7f80000000007812 */ /* 0x000fc800078ec0ff */
[----:B------:R-:W-:-:S13]  /*32b0*/  ISETP.GT.U32.AND P0, PT, R0, 0x1ffffff, PT ;  /* 0x01ffffff0000780c */ /* 0x000fda0003f04070 */
[----:B---3--:R-:W-:Y:S05]  /*32c0*/  @P0 BRA `(.L_x_34) ;  /* 0x0000000000100947 */ /* 0x008fea0003800000 */
[----:B------:R-:W-:Y:S02]  /*32d0*/  MOV R3, R7 ;  /* 0x0000000700037202 */ /* 0x000fe40000000f00 */
[----:B------:R-:W-:-:S07]  /*32e0*/  MOV R11, 0x3300 ;  /* 0x00003300000b7802 */ /* 0x000fce0000000f00 */
[----:B-1---5:R-:W-:Y:S05]  /*32f0*/  CALL.REL.NOINC `($__internal_0_$__cuda_sm20_rcp_rn_f32_slowpath) ;  /* 0x0000003800c87944 */ /* 0x022fea0003c00000 */
[----:B------:R-:W-:Y:S05]  /*3300*/  BRA `(.L_x_35) ;  /* 0x0000000000107947 */ /* 0x000fea0003800000 */
.L_x_34:
[----:B------:R-:W2:Y:S02]  /*3310*/  MUFU.RCP R0, R7 ;  /* 0x0000000700007308 */ /* 0x000ea40000001000 */
[----:B--2---:R-:W-:-:S04]  /*3320*/  FFMA R2, R7, R0, -1 ;  /* 0xbf80000007027423 */ /* 0x004fc80000000000 */
[----:B------:R-:W-:-:S04]  /*3330*/  FADD.FTZ R3, -R2, -RZ ;  /* 0x800000ff02037221 */ /* 0x000fc80000010100 */
[----:B------:R-:W-:-:S07]  /*3340*/  FFMA R0, R0, R3, R0 ;  /* 0x0000000300007223 */ /* 0x000fce0000000000 */
.L_x_35:
[----:B------:R-:W2:Y:S01]  /*3350*/  S2UR UR5, SR_CgaCtaId ;  /* 0x00000000000579c3 */ /* 0x000ea20000008800 */
[----:B------:R-:W-:Y:S01]  /*3360*/  UMOV UR4, 0x400 ;  /* 0x0000040000047882 */ /* 0x000fe20000000000 */
[----:B------:R-:W3:Y:S01]  /*3370*/  LDS R3, [R6+0x40] ;  /* 0x0000400006037984 */ /* 0x000ee20000000800 */
[----:B--2---:R-:W-:Y:S01]  /*3380*/  ULEA UR4, UR5, UR4, 0x18 ;  /* 0x0000000405047291 */ /* 0x004fe2000f8ec0ff */
[----:B------:R-:W-:-:S08]  /*3390*/  R2UR UR5, R41 ;  /* 0x00000000290572ca */ /* 0x000fd000000e0000 */
[----:B------:R-:W2:Y:S01]  /*33a0*/  LDS R2, [UR4+0x48] ;  /* 0x00004804ff027984 */ /* 0x000ea20008000800 */
[----:B------:R-:W-:Y:S01]  /*33b0*/  R2UR UR4, R40 ;  /* 0x00000000280472ca */ /* 0x000fe200000e0000 */
[----:B---3--:R-:W-:-:S12]  /*33c0*/  FMUL R3, R3, R0 ;  /* 0x0000000003037220 */ /* 0x008fd80000400000 */
        /* <DEDUP_REMOVED lines=10> */
.L_x_36:
[----:B------:R-:W2:Y:S02]  /*3470*/  MUFU.RCP R3, R2 ;  /* 0x0000000200037308 */ /* 0x000ea40000001000 */
[----:B--2---:R-:W-:-:S04]  /*3480*/  FFMA R0, R2, R3, -1 ;  /* 0xbf80000002007423 */ /* 0x004fc80000000003 */
[----:B------:R-:W-:-:S04]  /*3490*/  FADD.FTZ R0, -R0, -RZ ;  /* 0x800000ff00007221 */ /* 0x000fc80000010100 */
[----:B------:R-:W-:-:S07]  /*34a0*/  FFMA R0, R3, R0, R3 ;  /* 0x0000000003007223 */ /* 0x000fce0000000003 */
.L_x_37:
        /* <DEDUP_REMOVED lines=18> */
.L_x_38:
[----:B------:R-:W2:Y:S02]  /*35d0*/  MUFU.RCP R3, R2 ;  /* 0x0000000200037308 */ /* 0x000ea40000001000 */
[----:B--2---:R-:W-:-:S04]  /*35e0*/  FFMA R0, R2, R3, -1 ;  /* 0xbf80000002007423 */ /* 0x004fc80000000003 */
[----:B------:R-:W-:-:S04]  /*35f0*/  FADD.FTZ R0, -R0, -RZ ;  /* 0x800000ff00007221 */ /* 0x000fc80000010100 */
[----:B------:R-:W-:-:S07]  /*3600*/  FFMA R0, R3, R0, R3 ;  /* 0x0000000003007223 */ /* 0x000fce0000000003 */
.L_x_39:
        /* <DEDUP_REMOVED lines=18> */
.L_x_40:
[----:B------:R-:W2:Y:S02]  /*3730*/  MUFU.RCP R3, R2 ;  /* 0x0000000200037308 */ /* 0x000ea40000001000 */
[----:B--2---:R-:W-:-:S04]  /*3740*/  FFMA R0, R2, R3, -1 ;  /* 0xbf80000002007423 */ /* 0x004fc80000000003 */
[----:B------:R-:W-:-:S04]  /*3750*/  FADD.FTZ R0, -R0, -RZ ;  /* 0x800000ff00007221 */ /* 0x000fc80000010100 */
[----:B------:R-:W-:-:S07]  /*3760*/  FFMA R0, R3, R0, R3 ;  /* 0x0000000003007223 */ /* 0x000fce0000000003 */
.L_x_41:
        /* <DEDUP_REMOVED lines=18> */
.L_x_42:
[----:B------:R-:W2:Y:S02]  /*3890*/  MUFU.RCP R3, R2 ;  /* 0x0000000200037308 */ /* 0x000ea40000001000 */
[----:B--2---:R-:W-:-:S04]  /*38a0*/  FFMA R0, R2, R3, -1 ;  /* 0xbf80000002007423 */ /* 0x004fc80000000003 */
[----:B------:R-:W-:-:S04]  /*38b0*/  FADD.FTZ R0, -R0, -RZ ;  /* 0x800000ff00007221 */ /* 0x000fc80000010100 */
[----:B------:R-:W-:-:S07]  /*38c0*/  FFMA R0, R3, R0, R3 ;  /* 0x0000000003007223 */ /* 0x000fce0000000003 */
.L_x_43:
        /* <DEDUP_REMOVED lines=18> */
.L_x_44:
[----:B------:R-:W2:Y:S02]  /*39f0*/  MUFU.RCP R3, R2 ;  /* 0x0000000200037308 */ /* 0x000ea40000001000 */
[----:B--2---:R-:W-:-:S04]  /*3a00*/  FFMA R0, R2, R3, -1 ;  /* 0xbf80000002007423 */ /* 0x004fc80000000003 */
[----:B------:R-:W-:-:S04]  /*3a10*/  FADD.FTZ R0, -R0, -RZ ;  /* 0x800000ff00007221 */ /* 0x000fc80000010100 */
[----:B------:R-:W-:-:S07]  /*3a20*/  FFMA R0, R3, R0, R3 ;  /* 0x0000000003007223 */ /* 0x000fce0000000003 */
.L_x_45:
        /* <DEDUP_REMOVED lines=18> */
.L_x_46:
[----:B------:R-:W2:Y:S02]  /*3b50*/  MUFU.RCP R3, R2 ;  /* 0x0000000200037308 */ /* 0x000ea40000001000 */
[----:B--2---:R-:W-:-:S04]  /*3b60*/  FFMA R0, R2, R3, -1 ;  /* 0xbf80000002007423 */ /* 0x004fc80000000003 */
[----:B------:R-:W-:-:S04]  /*3b70*/  FADD.FTZ R0, -R0, -RZ ;  /* 0x800000ff00007221 */ /* 0x000fc80000010100 */
[----:B------:R-:W-:-:S07]  /*3b80*/  FFMA R0, R3, R0, R3 ;  /* 0x0000000003007223 */ /* 0x000fce0000000003 */
.L_x_47:
        /* <DEDUP_REMOVED lines=18> */
.L_x_48:
[----:B------:R-:W2:Y:S02]  /*3cb0*/  MUFU.RCP R3, R2 ;  /* 0x0000000200037308 */ /* 0x000ea40000001000 */
[----:B--2---:R-:W-:-:S04]  /*3cc0*/  FFMA R0, R2, R3, -1 ;  /* 0xbf80000002007423 */ /* 0x004fc80000000003 */
[----:B------:R-:W-:-:S04]  /*3cd0*/  FADD.FTZ R0, -R0, -RZ ;  /* 0x800000ff00007221 */ /* 0x000fc80000010100 */
[----:B------:R-:W-:-:S07]  /*3ce0*/  FFMA R0, R3, R0, R3 ;  /* 0x0000000003007223 */ /* 0x000fce0000000003 */
.L_x_49:
        /* <DEDUP_REMOVED lines=18> */
.L_x_50:
[----:B------:R-:W2:Y:S02]  /*3e10*/  MUFU.RCP R3, R2 ;  /* 0x0000000200037308 */ /* 0x000ea40000001000 */
[----:B--2---:R-:W-:-:S04]  /*3e20*/  FFMA R0, R2, R3, -1 ;  /* 0xbf80000002007423 */ /* 0x004fc80000000003 */
[----:B------:R-:W-:-:S04]  /*3e30*/  FADD.FTZ R0, -R0, -RZ ;  /* 0x800000ff00007221 */ /* 0x000fc80000010100 */
[----:B------:R-:W-:-:S07]  /*3e40*/  FFMA R0, R3, R0, R3 ;  /* 0x0000000003007223 */ /* 0x000fce0000000003 */
.L_x_51:
        /* <DEDUP_REMOVED lines=18> */
.L_x_52:
[----:B------:R-:W2:Y:S02]  /*3f70*/  MUFU.RCP R3, R2 ;  /* 0x0000000200037308 */ /* 0x000ea40000001000 */
[----:B--2---:R-:W-:-:S04]  /*3f80*/  FFMA R0, R2, R3, -1 ;  /* 0xbf80000002007423 */ /* 0x004fc80000000003 */
[----:B------:R-:W-:-:S04]  /*3f90*/  FADD.FTZ R0, -R0, -RZ ;  /* 0x800000ff00007221 */ /* 0x000fc80000010100 */
[----:B------:R-:W-:-:S07]  /*3fa0*/  FFMA R0, R3, R0, R3 ;  /* 0x0000000003007223 */ /* 0x000fce0000000003 */
.L_x_53:
        /* <DEDUP_REMOVED lines=18> */
.L_x_54:
[----:B------:R-:W2:Y:S02]  /*40d0*/  MUFU.RCP R3, R2 ;  /* 0x0000000200037308 */ /* 0x000ea40000001000 */
[----:B--2---:R-:W-:-:S04]  /*40e0*/  FFMA R0, R2, R3, -1 ;  /* 0xbf80000002007423 */ /* 0x004fc80000000003 */
[----:B------:R-:W-:-:S04]  /*40f0*/  FADD.FTZ R0, -R0, -RZ ;  /* 0x800000ff00007221 */ /* 0x000fc80000010100 */
[----:B------:R-:W-:-:S07]  /*4100*/  FFMA R0, R3, R0, R3 ;  /* 0x0000000003007223 */ /* 0x000fce0000000003 */
.L_x_55:
        /* <DEDUP_REMOVED lines=18> */
.L_x_56:
[----:B------:R-:W2:Y:S02]  /*4230*/  MUFU.RCP R3, R2 ;  /* 0x0000000200037308 */ /* 0x000ea40000001000 */
[----:B--2---:R-:W-:-:S04]  /*4240*/  FFMA R0, R2, R3, -1 ;  /* 0xbf80000002007423 */ /* 0x004fc80000000003 */
[----:B------:R-:W-:-:S04]  /*4250*/  FADD.FTZ R0, -R0, -RZ ;  /* 0x800000ff00007221 */ /* 0x000fc80000010100 */
[----:B------:R-:W-:-:S07]  /*4260*/  FFMA R0, R3, R0, R3 ;  /* 0x0000000003007223 */ /* 0x000fce0000000003 */
.L_x_57:
        /* <DEDUP_REMOVED lines=18> */
.L_x_58:
[----:B------:R-:W2:Y:S02]  /*4390*/  MUFU.RCP R3, R2 ;  /* 0x0000000200037308 */ /* 0x000ea40000001000 */
[----:B--2---:R-:W-:-:S04]  /*43a0*/  FFMA R0, R2, R3, -1 ;  /* 0xbf80000002007423 */ /* 0x004fc80000000003 */
[----:B------:R-:W-:-:S04]  /*43b0*/  FADD.FTZ R0, -R0, -RZ ;  /* 0x800000ff00007221 */ /* 0x000fc80000010100 */
[----:B------:R-:W-:-:S07]  /*43c0*/  FFMA R0, R3, R0, R3 ;  /* 0x0000000003007223 */ /* 0x000fce0000000003 */
.L_x_59:
        /* <DEDUP_REMOVED lines=18> */
.L_x_60:
[----:B------:R-:W2:Y:S02]  /*44f0*/  MUFU.RCP R3, R2 ;  /* 0x0000000200037308 */ /* 0x000ea40000001000 */
[----:B--2---:R-:W-:-:S04]  /*4500*/  FFMA R0, R2, R3, -1 ;  /* 0xbf80000002007423 */ /* 0x004fc80000000003 */
[----:B------:R-:W-:-:S04]  /*4510*/  FADD.FTZ R0, -R0, -RZ ;  /* 0x800000ff00007221 */ /* 0x000fc80000010100 */
[----:B------:R-:W-:-:S07]  /*4520*/  FFMA R0, R3, R0, R3 ;  /* 0x0000000003007223 */ /* 0x000fce0000000003 */
.L_x_61:
        /* <DEDUP_REMOVED lines=18> */
.L_x_62:
[----:B------:R-:W2:Y:S02]  /*4650*/  MUFU.RCP R3, R2 ;  /* 0x0000000200037308 */ /* 0x000ea40000001000 */
[----:B--2---:R-:W-:-:S04]  /*4660*/  FFMA R0, R2, R3, -1 ;  /* 0xbf80000002007423 */ /* 0x004fc80000000003 */
[----:B------:R-:W-:-:S04]  /*4670*/  FADD.FTZ R0, -R0, -RZ ;  /* 0x800000ff00007221 */ /* 0x000fc80000010100 */
[----:B------:R-:W-:-:S07]  /*4680*/  FFMA R0, R3, R0, R3 ;  /* 0x0000000003007223 */ /* 0x000fce0000000003 */
.L_x_63:
[----:B------:R-:W2:Y:S01]  /*4690*/  LDS R3, [R6+0x3c0] ;  /* 0x0003c00006037984 */ /* 0x000ea20000000800 */
[----:B------:R-:W-:Y:S02]  /*46a0*/  R2UR UR4, R40 ;  /* 0x00000000280472ca */ /* 0x000fe400000e0000 */
[----:B------:R-:W-:Y:S01]  /*46b0*/  R2UR UR5, R41 ;  /* 0x00000000290572ca */ /* 0x000fe200000e0000 */
[----:B--2---:R-:W-:-:S12]  /*46c0*/  FMUL R3, R3, R0 ;  /* 0x0000000003037220 */ /* 0x004fd80000400000 */
[----:B------:R-:W-:Y:S01]  /*46d0*/  STG.E desc[UR4][R4.64+0x3c0], R3 ;  /* 0x0003c00304007986 */ /* 0x000fe2000c101904 */
[----:B------:R-:W-:Y:S05]  /*46e0*/  EXIT ;  /* 0x000000000000794d */ /* 0x000fea0003800000 */
.L_x_21:
[----:B------:R-:W-:Y:S01]  /*46f0*/  BSSY B1, `(.L_x_64) ;  /* 0x0000007000017945 */ /* 0x000fe20003800000 */
[----:B------:R-:W-:Y:S01]  /*4700*/  IMAD.MOV.U32 R12, RZ, RZ, 0x10 ;  /* 0x00000010ff0c7424 */ /* 0x000fe200078e00ff */
[----:B------:R-:W-:Y:S01]  /*4710*/  MOV R11, 0x1f ;  /* 0x0000001f000b7802 */ /* 0x000fe20000000f00 */
[----:B------:R-:W-:-:S07]  /*4720*/  IMAD.MOV.U32 R15, RZ, RZ, -0x1 ;  /* 0xffffffffff0f7424 */ /* 0x000fce00078e00ff */
[----:B------:R-:W-:Y:S05]  /*4730*/  WARPSYNC.COLLECTIVE R15, `(.L_x_65) ;  /* 0x000000000f087348 */ /* 0x000fea0003c00000 */
[----:B------:R1:W2:Y:S02]  /*4740*/  SHFL.BFLY P6, R14, R13, R12, R11 ;  /* 0x0c00000c0d0e7389 */ /* 0x0002a400000c000b */
[----:B-12---:R-:W-:Y:S05]  /*4750*/  ENDCOLLECTIVE ;  /* 0x000000000000791b */ /* 0x006fea0003800000 */
.L_x_65:
[----:B------:R-:W-:Y:S05]  /*4760*/  BSYNC B1 ;  /* 0x0000000000017941 */ /* 0x000fea0003800000 */
.L_x_64:
[----:B------:R-:W-:Y:S01]  /*4770*/  FMNMX R13, R14, R13, !PT ;  /* 0x0000000d0e0d7209 */ /* 0x000fe20007800000 */
[----:B------:R-:W-:Y:S01]  /*4780*/  IMAD.MOV.U32 R11, RZ, RZ, 0x1f ;  /* 0x0000001fff0b7424 */ /* 0x000fe200078e00ff */
[----:B------:R-:W-:Y:S02]  /*4790*/  MOV R12, 0x8 ;  /* 0x00000008000c7802 */ /* 0x000fe40000000f00 */
[----:B------:R-:W-:-:S07]  /*47a0*/  MOV R15, 0xffffffff ;  /* 0xffffffff000f7802 */ /* 0x000fce0000000f00 */
[----:B------:R-:W-:Y:S05]  /*47b0*/  WARPSYNC.COLLECTIVE R15, `(.L_x_66) ;  /* 0x000000000f087348 */ /* 0x000fea0003c00000 */
[----:B------:R1:W2:Y:S02]  /*47c0*/  SHFL.BFLY P6, R14, R13, R12, R11 ;  /* 0x0c00000c0d0e7389 */ /* 0x0002a400000c000b */
[----:B-12---:R-:W-:Y:S05]  /*47d0*/  ENDCOLLECTIVE ;  /* 0x000000000000791b */ /* 0x006fea0003800000 */
.L_x_66:
[----:B------:R-:W-:Y:S02]  /*47e0*/  MOV R12, 0x4 ;  /* 0x00000004000c7802 */ /* 0x000fe40000000f00 */
[----:B------:R-:W-:-:S05]  /*47f0*/  FMNMX R0, R13, R14, !PT ;  /* 0x0000000e0d007209 */ /* 0x000fca0007800000 */
[----:B------:R-:W-:-:S07]  /*4800*/  IMAD.MOV.U32 R13, RZ, RZ, R0 ;  /* 0x000000ffff0d7224 */ /* 0x000fce00078e0000 */
[----:B------:R-:W-:Y:S05]  /*4810*/  WARPSYNC.COLLECTIVE R15, `(.L_x_67) ;  /* 0x000000000f087348 */ /* 0x000fea0003c00000 */
[----:B------:R1:W2:Y:S02]  /*4820*/  SHFL.BFLY P6, R14, R13, R12, R11 ;  /* 0x0c00000c0d0e7389 */ /* 0x0002a400000c000b */
[----:B-12---:R-:W-:Y:S05]  /*4830*/  ENDCOLLECTIVE ;  /* 0x000000000000791b */ /* 0x006fea0003800000 */
.L_x_67:
[----:B------:R-:W-:Y:S02]  /*4840*/  MOV R12, 0x2 ;  /* 0x00000002000c7802 */ /* 0x000fe40000000f00 */
[----:B------:R-:W-:-:S05]  /*4850*/  FMNMX R4, R0, R14, !PT ;  /* 0x0000000e00047209 */ /* 0x000fca0007800000 */
[----:B------:R-:W-:-:S07]  /*4860*/  IMAD.MOV.U32 R13, RZ, RZ, R4 ;  /* 0x000000ffff0d7224 */ /* 0x000fce00078e0004 */
[----:B------:R-:W-:Y:S05]  /*4870*/  WARPSYNC.COLLECTIVE R15, `(.L_x_68) ;  /* 0x000000000f087348 */ /* 0x000fea0003c00000 */
[----:B------:R1:W2:Y:S02]  /*4880*/  SHFL.BFLY P6, R14, R13, R12, R11 ;  /* 0x0c00000c0d0e7389 */ /* 0x0002a400000c000b */
[----:B-12---:R-:W-:Y:S05]  /*4890*/  ENDCOLLECTIVE ;  /* 0x000000000000791b */ /* 0x006fea0003800000 */
.L_x_68:
[----:B------:R-:W-:Y:S02]  /*48a0*/  MOV R12, 0x1 ;  /* 0x00000001000c7802 */ /* 0x000fe40000000f00 */
[----:B------:R-:W-:-:S05]  /*48b0*/  FMNMX R43, R4, R14, !PT ;  /* 0x0000000e042b7209 */ /* 0x000fca0007800000 */
[----:B------:R-:W-:-:S07]  /*48c0*/  IMAD.MOV.U32 R13, RZ, RZ, R43 ;  /* 0x000000ffff0d7224 */ /* 0x000fce00078e002b */
[----:B------:R-:W-:Y:S05]  /*48d0*/  WARPSYNC.COLLECTIVE R15, `(.L_x_69) ;  /* 0x000000000f087348 */ /* 0x000fea0003c00000 */
[----:B------:R1:W2:Y:S02]  /*48e0*/  SHFL.BFLY P6, R14, R13, R12, R11 ;  /* 0x0c00000c0d0e7389 */ /* 0x0002a400000c000b */
[----:B-12---:R-:W-:Y:S05]  /*48f0*/  ENDCOLLECTIVE ;  /* 0x000000000000791b */ /* 0x006fea0003800000 */
.L_x_69:
[----:B------:R-:W-:Y:S05]  /*4900*/  BRA `(.L_x_70) ;  /* 0xffffffcc00307947 */ /* 0x000fea000383ffff */
.L_x_24:
[----:B------:R-:W-:Y:S01]  /*4910*/  BSSY B1, `(.L_x_71) ;  /* 0x0000007000017945 */ /* 0x000fe20003800000 */
[----:B------:R-:W-:Y:S01]  /*4920*/  IMAD.MOV.U32 R12, RZ, RZ, 0x10 ;  /* 0x00000010ff0c7424 */ /* 0x000fe200078e00ff */
[----:B------:R-:W-:Y:S01]  /*4930*/  MOV R11, 0x1f ;  /* 0x0000001f000b7802 */ /* 0x000fe20000000f00 */
[----:B------:R-:W-:-:S07]  /*4940*/  IMAD.MOV.U32 R15, RZ, RZ, -0x1 ;  /* 0xffffffffff0f7424 */ /* 0x000fce00078e00ff */
[----:B------:R-:W-:Y:S05]  /*4950*/  WARPSYNC.COLLECTIVE R15, `(.L_x_72) ;  /* 0x000000000f087348 */ /* 0x000fea0003c00000 */
[----:B------:R1:W2:Y:S02]  /*4960*/  SHFL.BFLY P6, R14, R13, R12, R11 ;  /* 0x0c00000c0d0e7389 */ /* 0x0002a400000c000b */
[----:B-12---:R-:W-:Y:S05]  /*4970*/  ENDCOLLECTIVE ;  /* 0x000000000000791b */ /* 0x006fea0003800000 */
.L_x_72:
[----:B------:R-:W-:Y:S05]  /*4980*/  BSYNC B1 ;  /* 0x0000000000017941 */ /* 0x000fea0003800000 */
.L_x_71:
[----:B------:R-:W-:Y:S01]  /*4990*/  FADD R3, R14, R13 ;  /* 0x0000000d0e037221 */ /* 0x000fe20000000000 */
[----:B------:R-:W-:Y:S01]  /*49a0*/  IMAD.MOV.U32 R12, RZ, RZ, 0x8 ;  /* 0x00000008ff0c7424 */ /* 0x000fe200078e00ff */
[----:B------:R-:W-:Y:S01]  /*49b0*/  MOV R11, 0x1f ;  /* 0x0000001f000b7802 */ /* 0x000fe20000000f00 */
[----:B------:R-:W-:Y:S02]  /*49c0*/  IMAD.MOV.U32 R15, RZ, RZ, -0x1 ;  /* 0xffffffffff0f7424 */ /* 0x000fe400078e00ff */
[----:B------:R-:W-:-:S07]  /*49d0*/  MOV R13, R3 ;  /* 0x00000003000d7202 */ /* 0x000fce0000000f00 */
[----:B------:R-:W-:Y:S05]  /*49e0*/  WARPSYNC.COLLECTIVE R15, `(.L_x_73) ;  /* 0x000000000f087348 */ /* 0x000fea0003c00000 */
[----:B------:R1:W2:Y:S02]  /*49f0*/  SHFL.BFLY P6, R14, R13, R12, R11 ;  /* 0x0c00000c0d0e7389 */ /* 0x0002a400000c000b */
[----:B-12---:R-:W-:Y:S05]  /*4a00*/  ENDCOLLECTIVE ;  /* 0x000000000000791b */ /* 0x006fea0003800000 */
.L_x_73:
[----:B------:R-:W-:Y:S02]  /*4a10*/  MOV R12, 0x4 ;  /* 0x00000004000c7802 */ /* 0x000fe40000000f00 */
[----:B------:R-:W-:-:S05]  /*4a20*/  MOV R0, R14 ;  /* 0x0000000e00007202 */ /* 0x000fca0000000f00 */
[----:B------:R-:W-:-:S04]  /*4a30*/  FADD R0, R3, R0 ;  /* 0x0000000003007221 */ /* 0x000fc80000000000 */
[----:B------:R-:W-:-:S07]  /*4a40*/  IMAD.MOV.U32 R13, RZ, RZ, R0 ;  /* 0x000000ffff0d7224 */ /* 0x000fce00078e0000 */
[----:B------:R-:W-:Y:S05]  /*4a50*/  WARPSYNC.COLLECTIVE R15, `(.L_x_74) ;  /* 0x000000000f087348 */ /* 0x000fea0003c00000 */
[----:B------:R1:W2:Y:S02]  /*4a60*/  SHFL.BFLY P6, R14, R13, R12, R11 ;  /* 0x0c00000c0d0e7389 */ /* 0x0002a400000c000b */
[----:B-12---:R-:W-:Y:S05]  /*4a70*/  ENDCOLLECTIVE ;  /* 0x000000000000791b */ /* 0x006fea0003800000 */
.L_x_74:
[----:B------:R-:W-:Y:S02]  /*4a80*/  IMAD.MOV.U32 R12, RZ, RZ, 0x2 ;  /* 0x00000002ff0c7424 */ /* 0x000fe400078e00ff */
[----:B------:R-:W-:-:S04]  /*4a90*/  IMAD.MOV.U32 R3, RZ, RZ, R14 ;  /* 0x000000ffff037224 */ /* 0x000fc800078e000e */
[----:B------:R-:W-:-:S05]  /*4aa0*/  FADD R3, R0, R3 ;  /* 0x0000000300037221 */ /* 0x000fca0000000000 */
[----:B------:R-:W-:-:S07]  /*4ab0*/  MOV R13, R3 ;  /* 0x00000003000d7202 */ /* 0x000fce0000000f00 */
[----:B------:R-:W-:Y:S05]  /*4ac0*/  WARPSYNC.COLLECTIVE R15, `(.L_x_75) ;  /* 0x000000000f087348 */ /* 0x000fea0003c00000 */
[----:B------:R1:W2:Y:S02]  /*4ad0*/  SHFL.BFLY P6, R14, R13, R12, R11 ;  /* 0x0c00000c0d0e7389 */ /* 0x0002a400000c000b */
[----:B-12---:R-:W-:Y:S05]  /*4ae0*/  ENDCOLLECTIVE ;  /* 0x000000000000791b */ /* 0x006fea0003800000 */
.L_x_75:
[----:B------:R-:W-:Y:S02]  /*4af0*/  MOV R12, 0x1 ;  /* 0x00000001000c7802 */ /* 0x000fe40000000f00 */
[----:B------:R-:W-:-:S05]  /*4b00*/  MOV R0, R14 ;  /* 0x0000000e00007202 */ /* 0x000fca0000000f00 */
[----:B------:R-:W-:-:S04]  /*4b10*/  FADD R3, R3, R0 ;  /* 0x0000000003037221 */ /* 0x000fc80000000000 */
[----:B------:R-:W-:-:S07]  /*4b20*/  IMAD.MOV.U32 R13, RZ, RZ, R3 ;  /* 0x000000ffff0d7224 */ /* 0x000fce00078e0003 */
[----:B------:R-:W-:Y:S05]  /*4b30*/  WARPSYNC.COLLECTIVE R15, `(.L_x_76) ;  /* 0x000000000f087348 */ /* 0x000fea0003c00000 */
[----:B------:R1:W2:Y:S02]  /*4b40*/  SHFL.BFLY P6, R14, R13, R12, R11 ;  /* 0x0c00000c0d0e7389 */ /* 0x0002a400000c000b */
[----:B-12---:R-:W-:Y:S05]  /*4b50*/  ENDCOLLECTIVE ;  /* 0x000000000000791b */ /* 0x006fea0003800000 */
.L_x_76:
[----:B------:R-:W-:Y:S01]  /*4b60*/  MOV R13, R18 ;  /* 0x00000012000d7202 */ /* 0x000fe20000000f00 */
[----:B------:R-:W-:Y:S02]  /*4b70*/  IMAD.MOV.U32 R12, RZ, RZ, 0x10 ;  /* 0x00000010ff0c7424 */ /* 0x000fe400078e00ff */
[----:B------:R-:W-:-:S07]  /*4b80*/  IMAD.MOV.U32 R0, RZ, RZ, R14 ;  /* 0x000000ffff007224 */ /* 0x000fce00078e000e */
[----:B------:R-:W-:Y:S05]  /*4b90*/  WARPSYNC.COLLECTIVE R15, `(.L_x_77) ;  /* 0x000000000f087348 */ /* 0x000fea0003c00000 */
[----:B------:R1:W2:Y:S02]  /*4ba0*/  SHFL.BFLY P6, R14, R13, R12, R11 ;  /* 0x0c00000c0d0e7389 */ /* 0x0002a400000c000b */
[----:B-12---:R-:W-:Y:S05]  /*4bb0*/  ENDCOLLECTIVE ;  /* 0x000000000000791b */ /* 0x006fea0003800000 */
.L_x_77:
[----:B------:R-:W-:Y:S02]  /*4bc0*/  MOV R12, 0x8 ;  /* 0x00000008000c7802 */ /* 0x000fe40000000f00 */
[----:B------:R-:W-:-:S05]  /*4bd0*/  MOV R5, R14 ;  /* 0x0000000e00057202 */ /* 0x000fca0000000f00 */
[----:B------:R-:W-:-:S04]  /*4be0*/  FADD R4, R5, R18 ;  /* 0x0000001205047221 */ /* 0x000fc80000000000 */
[----:B------:R-:W-:-:S07]  /*4bf0*/  IMAD.MOV.U32 R13, RZ, RZ, R4 ;  /* 0x000000ffff0d7224 */ /* 0x000fce00078e0004 */
[----:B------:R-:W-:Y:S05]  /*4c00*/  WARPSYNC.COLLECTIVE R15, `(.L_x_78) ;  /* 0x000000000f087348 */ /* 0x000fea0003c00000 */
[----:B------:R1:W2:Y:S02]  /*4c10*/  SHFL.BFLY P6, R14, R13, R12, R11 ;  /* 0x0c00000c0d0e7389 */ /* 0x0002a400000c000b */
[----:B-12---:R-:W-:Y:S05]  /*4c20*/  ENDCOLLECTIVE ;  /* 0x000000000000791b */ /* 0x006fea0003800000 */
.L_x_78:
[----:B------:R-:W-:Y:S02]  /*4c30*/  IMAD.MOV.U32 R12, RZ, RZ, 0x4 ;  /* 0x00000004ff0c7424 */ /* 0x000fe400078e00ff */
[----:B------:R-:W-:-:S04]  /*4c40*/  IMAD.MOV.U32 R18, RZ, RZ, R14 ;  /* 0x000000ffff127224 */ /* 0x000fc800078e000e */
[----:B------:R-:W-:-:S05]  /*4c50*/  FADD R18, R4, R18 ;  /* 0x0000001204127221 */ /* 0x000fca0000000000 */
[----:B------:R-:W-:-:S07]  /*4c60*/  MOV R13, R18 ;  /* 0x00000012000d7202 */ /* 0x000fce0000000f00 */
[----:B------:R-:W-:Y:S05]  /*4c70*/  WARPSYNC.COLLECTIVE R15, `(.L_x_79) ;  /* 0x000000000f087348 */ /* 0x000fea0003c00000 */
[----:B------:R1:W2:Y:S02]  /*4c80*/  SHFL.BFLY P6, R14, R13, R12, R11 ;  /* 0x0c00000c0d0e7389 */ /* 0x0002a400000c000b */
[----:B-12---:R-:W-:Y:S05]  /*4c90*/  ENDCOLLECTIVE ;  /* 0x000000000000791b */ /* 0x006fea0003800000 */
.L_x_79:
[----:B------:R-:W-:Y:S02]  /*4ca0*/  MOV R12, 0x2 ;  /* 0x00000002000c7802 */ /* 0x000fe40000000f00 */
[----:B------:R-:W-:-:S05]  /*4cb0*/  MOV R4, R14 ;  /* 0x0000000e00047202 */ /* 0x000fca0000000f00 */
[----:B------:R-:W-:-:S04]  /*4cc0*/  FADD R4, R18, R4 ;  /* 0x0000000412047221 */ /* 0x000fc80000000000 */
[----:B------:R-:W-:-:S07]  /*4cd0*/  IMAD.MOV.U32 R13, RZ, RZ, R4 ;  /* 0x000000ffff0d7224 */ /* 0x000fce00078e0004 */
[----:B------:R-:W-:Y:S05]  /*4ce0*/  WARPSYNC.COLLECTIVE R15, `(.L_x_80) ;  /* 0x000000000f087348 */ /* 0x000fea0003c00000 */
[----:B------:R1:W2:Y:S02]  /*4cf0*/  SHFL.BFLY P6, R14, R13, R12, R11 ;  /* 0x0c00000c0d0e7389 */ /* 0x0002a400000c000b */
[----:B-12---:R-:W-:Y:S05]  /*4d00*/  ENDCOLLECTIVE ;  /* 0x000000000000791b */ /* 0x006fea0003800000 */
.L_x_80:
[----:B------:R-:W-:Y:S02]  /*4d10*/  IMAD.MOV.U32 R12, RZ, RZ, 0x1 ;  /* 0x00000001ff0c7424 */ /* 0x000fe400078e00ff */
[----:B------:R-:W-:-:S04]  /*4d20*/  IMAD.MOV.U32 R16, RZ, RZ, R14 ;  /* 0x000000ffff107224 */ /* 0x000fc800078e000e */
[----:B------:R-:W-:-:S05]  /*4d30*/  FADD R16, R4, R16 ;  /* 0x0000001004107221 */ /* 0x000fca0000000000 */
[----:B------:R-:W-:-:S07]  /*4d40*/  MOV R13, R16 ;  /* 0x00000010000d7202 */ /* 0x000fce0000000f00 */
[----:B------:R-:W-:Y:S05]  /*4d50*/  WARPSYNC.COLLECTIVE R15, `(.L_x_81) ;  /* 0x000000000f087348 */ /* 0x000fea0003c00000 */
[----:B------:R1:W2:Y:S02]  /*4d60*/  SHFL.BFLY P6, R14, R13, R12, R11 ;  /* 0x0c00000c0d0e7389 */ /* 0x0002a400000c000b */
[----:B-12---:R-:W-:Y:S05]  /*4d70*/  ENDCOLLECTIVE ;  /* 0x000000000000791b */ /* 0x006fea0003800000 */
.L_x_81:
[----:B------:R-:W-:Y:S01]  /*4d80*/  IMAD.MOV.U32 R13, RZ, RZ, R20 ;  /* 0x000000ffff0d7224 */ /* 0x000fe200078e0014 */
[----:B------:R-:W-:Y:S02]  /*4d90*/  MOV R12, 0x10 ;  /* 0x00000010000c7802 */ /* 0x000fe40000000f00 */
[----:B------:R-:W-:-:S07]  /*4da0*/  MOV R4, R14 ;  /* 0x0000000e00047202 */ /* 0x000fce0000000f00 */
[----:B------:R-:W-:Y:S05]  /*4db0*/  WARPSYNC.COLLECTIVE R15, `(.L_x_82) ;  /* 0x000000000f087348 */ /* 0x000fea0003c00000 */
[----:B------:R1:W2:Y:S02]  /*4dc0*/  SHFL.BFLY P6, R14, R13, R12, R11 ;  /* 0x0c00000c0d0e7389 */ /* 0x0002a400000c000b */
[----:B-12---:R-:W-:Y:S05]  /*4dd0*/  ENDCOLLECTIVE ;  /* 0x000000000000791b */ /* 0x006fea0003800000 */
.L_x_82:
[----:B------:R-:W-:Y:S01]  /*4de0*/  FADD R4, R16, R4 ;  /* 0x0000000410047221 */ /* 0x000fe20000000000 */
[----:B------:R-:W-:Y:S02]  /*4df0*/  IMAD.MOV.U32 R12, RZ, RZ, 0x8 ;  /* 0x00000008ff0c7424 */ /* 0x000fe400078e00ff */
[----:B------:R-:W-:-:S04]  /*4e00*/  IMAD.MOV.U32 R53, RZ, RZ, R14 ;  /* 0x000000ffff357224 */ /* 0x000fc800078e000e */
[----:B------:R-:W-:-:S05]  /*4e10*/  FADD R5, R53, R20 ;  /* 0x0000001435057221 */ /* 0x000fca0000000000 */
[----:B------:R-:W-:-:S07]  /*4e20*/  MOV R13, R5 ;  /* 0x00000005000d7202 */ /* 0x000fce0000000f00 */
[----:B------:R-:W-:Y:S05]  /*4e30*/  WARPSYNC.COLLECTIVE R15, `(.L_x_83) ;  /* 0x000000000f087348 */ /* 0x000fea0003c00000 */
[----:B------:R1:W2:Y:S02]  /*4e40*/  SHFL.BFLY P6, R14, R13, R12, R11 ;  /* 0x0c00000c0d0e7389 */ /* 0x0002a400000c000b */
[----:B-12---:R-:W-:Y:S05]  /*4e50*/  ENDCOLLECTIVE ;  /* 0x000000000000791b */ /* 0x006fea0003800000 */
.L_x_83:
[----:B------:R-:W-:-:S05]  /*4e60*/  MOV R12, R14 ;  /* 0x0000000e000c7202 */ /* 0x000fca0000000f00 */
[----:B------:R-:W-:Y:S01]  /*4e70*/  FADD R5, R5, R12 ;  /* 0x0000000c05057221 */ /* 0x000fe20000000000 */
[----:B------:R-:W-:-:S03]  /*4e80*/  MOV R12, 0x4 ;  /* 0x00000004000c7802 */ /* 0x000fc60000000f00 */
[----:B------:R-:W-:-:S07]  /*4e90*/  IMAD.MOV.U32 R13, RZ, RZ, R5 ;  /* 0x000000ffff0d7224 */ /* 0x000fce00078e0005 */
[----:B------:R-:W-:Y:S05]  /*4ea0*/  WARPSYNC.COLLECTIVE R15, `(.L_x_84) ;  /* 0x000000000f087348 */ /* 0x000fea0003c00000 */
[----:B------:R1:W2:Y:S02]  /*4eb0*/  SHFL.BFLY P6, R14, R13, R12, R11 ;  /* 0x0c00000c0d0e7389 */ /* 0x0002a400000c000b */
[----:B-12---:R-:W-:Y:S05]  /*4ec0*/  ENDCOLLECTIVE ;  /* 0x000000000000791b */ /* 0x006fea0003800000 */
.L_x_84:
[----:B------:R-:W-:Y:S02]  /*4ed0*/  IMAD.MOV.U32 R12, RZ, RZ, 0x2 ;  /* 0x00000002ff0c7424 */ /* 0x000fe400078e00ff */
[----:B------:R-:W-:-:S04]  /*4ee0*/  IMAD.MOV.U32 R20, RZ, RZ, R14 ;  /* 0x000000ffff147224 */ /* 0x000fc800078e000e */
[----:B------:R-:W-:-:S05]  /*4ef0*/  FADD R20, R5, R20 ;  /* 0x0000001405147221 */ /* 0x000fca0000000000 */
[----:B------:R-:W-:-:S07]  /*4f00*/  MOV R13, R20 ;  /* 0x00000014000d7202 */ /* 0x000fce0000000f00 */
[----:B------:R-:W-:Y:S05]  /*4f10*/  WARPSYNC.COLLECTIVE R15, `(.L_x_85) ;  /* 0x000000000f087348 */ /* 0x000fea0003c00000 */
[----:B------:R1:W2:Y:S02]  /*4f20*/  SHFL.BFLY P6, R14, R13, R12, R11 ;  /* 0x0c00000c0d0e7389 */ /* 0x0002a400000c000b */
[----:B-12---:R-:W-:Y:S05]  /*4f30*/  ENDCOLLECTIVE ;  /* 0x000000000000791b */ /* 0x006fea0003800000 */
.L_x_85:
[----:B------:R-:W-:Y:S02]  /*4f40*/  MOV R12, 0x1 ;  /* 0x00000001000c7802 */ /* 0x000fe40000000f00 */
[----:B------:R-:W-:-:S05]  /*4f50*/  MOV R5, R14 ;  /* 0x0000000e00057202 */ /* 0x000fca0000000f00 */
[----:B------:R-:W-:-:S04]  /*4f60*/  FADD R5, R20, R5 ;  /* 0x0000000514057221 */ /* 0x000fc80000000000 */
[----:B------:R-:W-:-:S07]  /*4f70*/  IMAD.MOV.U32 R13, RZ, RZ, R5 ;  /* 0x000000ffff0d7224 */ /* 0x000fce00078e0005 */
[----:B------:R-:W-:Y:S05]  /*4f80*/  WARPSYNC.COLLECTIVE R15, `(.L_x_86) ;  /* 0x000000000f087348 */ /* 0x000fea0003c00000 */
[----:B------:R1:W2:Y:S02]  /*4f90*/  SHFL.BFLY P6, R14, R13, R12, R11 ;  /* 0x0c00000c0d0e7389 */ /* 0x0002a400000c000b */
[----:B-12---:R-:W-:Y:S05]  /*4fa0*/  ENDCOLLECTIVE ;  /* 0x000000000000791b */ /* 0x006fea0003800000 */
.L_x_86:
[----:B------:R-:W-:Y:S02]  /*4fb0*/  MOV R12, 0x10 ;  /* 0x00000010000c7802 */ /* 0x000fe40000000f00 */
[----:B------:R-:W-:-:S05]  /*4fc0*/  MOV R13, R14 ;  /* 0x0000000e000d7202 */ /* 0x000fca0000000f00 */
[----:B------:R-:W-:Y:S01]  /*4fd0*/  FADD R5, R5, R13 ;  /* 0x0000000d05057221 */ /* 0x000fe20000000000 */
[----:B------:R-:W-:-:S07]  /*4fe0*/  IMAD.MOV.U32 R13, RZ, RZ, R51 ;  /* 0x000000ffff0d7224 */ /* 0x000fce00078e0033 */
[----:B------:R-:W-:Y:S05]  /*4ff0*/  WARPSYNC.COLLECTIVE R15, `(.L_x_87) ;  /* 0x000000000f087348 */ /* 0x000fea0003c00000 */
[----:B------:R1:W2:Y:S02]  /*5000*/  SHFL.BFLY P6, R14, R13, R12, R11 ;  /* 0x0c00000c0d0e7389 */ /* 0x0002a400000c000b */
[----:B-12---:R-:W-:Y:S05]  /*5010*/  ENDCOLLECTIVE ;  /* 0x000000000000791b */ /* 0x006fea0003800000 */
.L_x_87:
[----:B------:R-:W-:Y:S02]  /*5020*/  MOV R12, 0x8 ;  /* 0x00000008000c7802 */ /* 0x000fe40000000f00 */
[----:B------:R-:W-:-:S05]  /*5030*/  MOV R6, R14 ;  /* 0x0000000e00067202 */ /* 0x000fca0000000f00 */
[----:B------:R-:W-:-:S04]  /*5040*/  FADD R6, R6, R51 ;  /* 0x0000003306067221 */ /* 0x000fc80000000000 */
[----:B------:R-:W-:-:S07]  /*5050*/  IMAD.MOV.U32 R13, RZ, RZ, R6 ;  /* 0x000000ffff0d7224 */ /* 0x000fce00078e0006 */
[----:B------:R-:W-:Y:S05]  /*5060*/  WARPSYNC.COLLECTIVE R15, `(.L_x_88) ;  /* 0x000000000f087348 */ /* 0x000fea0003c00000 */
[----:B------:R1:W2:Y:S02]  /*5070*/  SHFL.BFLY P6, R14, R13, R12, R11 ;  /* 0x0c00000c0d0e7389 */ /* 0x0002a400000c000b */
[----:B-12---:R-:W-:Y:S05]  /*5080*/  ENDCOLLECTIVE ;  /* 0x000000000000791b */ /* 0x006fea0003800000 */
.L_x_88:
[----:B------:R-:W-:Y:S02]  /*5090*/  IMAD.MOV.U32 R12, RZ, RZ, 0x4 ;  /* 0x00000004ff0c7424 */ /* 0x000fe400078e00ff */
[----:B------:R-:W-:-:S05]  /*50a0*/  FADD R6, R6, R14 ;  /* 0x0000000e06067221 */ /* 0x000fca0000000000 */
[----:B------:R-:W-:-:S07]  /*50b0*/  MOV R13, R6 ;  /* 0x00000006000d7202 */ /* 0x000fce0000000f00 */
[----:B------:R-:W-:Y:S05]  /*50c0*/  WARPSYNC.COLLECTIVE R15, `(.L_x_89) ;  /* 0x000000000f087348 */ /* 0x000fea0003c00000 */
[----:B------:R1:W2:Y:S02]  /*50d0*/  SHFL.BFLY P6, R14, R13, R12, R11 ;  /* 0x0c00000c0d0e7389 */ /* 0x0002a400000c000b */
[----:B-12---:R-:W-:Y:S05]  /*50e0*/  ENDCOLLECTIVE ;  /* 0x000000000000791b */ /* 0x006fea0003800000 */
.L_x_89:
[----:B------:R-:W-:Y:S01]  /*50f0*/  IMAD.MOV.U32 R12, RZ, RZ, 0x2 ;  /* 0x00000002ff0c7424 */ /* 0x000fe200078e00ff */
[----:B------:R-:W-:-:S05]  /*5100*/  MOV R51, R14 ;  /* 0x0000000e00337202 */ /* 0x000fca0000000f00 */
[----:B------:R-:W-:-:S05]  /*5110*/  FADD R18, R6, R51 ;  /* 0x0000003306127221 */ /* 0x000fca0000000000 */
[----:B------:R-:W-:-:S07]  /*5120*/  MOV R13, R18 ;  /* 0x00000012000d7202 */ /* 0x000fce0000000f00 */
[----:B------:R-:W-:Y:S05]  /*5130*/  WARPSYNC.COLLECTIVE R15, `(.L_x_90) ;  /* 0x000000000f087348 */ /* 0x000fea0003c00000 */
[----:B------:R1:W2:Y:S02]  /*5140*/  SHFL.BFLY P6, R14, R13, R12, R11 ;  /* 0x0c00000c0d0e7389 */ /* 0x0002a400000c000b */
[----:B-12---:R-:W-:Y:S05]  /*5150*/  ENDCOLLECTIVE ;  /* 0x000000000000791b */ /* 0x006fea0003800000 */
.L_x_90:
[----:B------:R-:W-:Y:S01]  /*5160*/  IMAD.MOV.U32 R12, RZ, RZ, 0x1 ;  /* 0x00000001ff0c7424 */ /* 0x000fe200078e00ff */
[----:B------:R-:W-:-:S05]  /*5170*/  MOV R6, R14 ;  /* 0x0000000e00067202 */ /* 0x000fca0000000f00 */
[----:B------:R-:W-:-:S05]  /*5180*/  FADD R6, R18, R6 ;  /* 0x0000000612067221 */ /* 0x000fca0000000000 */
[----:B------:R-:W-:-:S07]  /*5190*/  MOV R13, R6 ;  /* 0x00000006000d7202 */ /* 0x000fce0000000f00 */
[----:B------:R-:W-:Y:S05]  /*51a0*/  WARPSYNC.COLLECTIVE R15, `(.L_x_91) ;  /* 0x000000000f087348 */ /* 0x000fea0003c00000 */
[----:B------:R1:W2:Y:S02]  /*51b0*/  SHFL.BFLY P6, R14, R13, R12, R11 ;  /* 0x0c00000c0d0e7389 */ /* 0x0002a400000c000b */
[----:B-12---:R-:W-:Y:S05]  /*51c0*/  ENDCOLLECTIVE ;  /* 0x000000000000791b */ /* 0x006fea0003800000 */
.L_x_91:
[----:B------:R-:W-:Y:S01]  /*51d0*/  MOV R13, R7 ;  /* 0x00000007000d7202 */ /* 0x000fe20000000f00 */
[----:B------:R-:W-:Y:S01]  /*51e0*/  IMAD.MOV.U32 R12, RZ, RZ, 0x10 ;  /* 0x00000010ff0c7424 */ /* 0x000fe200078e00ff */
[----:B------:R-:W-:-:S05]  /*51f0*/  MOV R11, R14 ;  /* 0x0000000e000b7202 */ /* 0x000fca0000000f00 */
[----:B------:R-:W-:Y:S01]  /*5200*/  FADD R6, R6, R11 ;  /* 0x0000000b06067221 */ /* 0x000fe20000000000 */
[----:B------:R-:W-:-:S07]  /*5210*/  MOV R11, 0x1f ;  /* 0x0000001f000b7802 */ /* 0x000fce0000000f00 */
[----:B------:R-:W-:Y:S05]  /*5220*/  WARPSYNC.COLLECTIVE R15, `(.L_x_92) ;  /* 0x000000000f087348 */ /* 0x000fea0003c00000 */
[----:B------:R1:W2:Y:S02]  /*5230*/  SHFL.BFLY P6, R14, R13, R12, R11 ;  /* 0x0c00000c0d0e7389 */ /* 0x0002a400000c000b */
[----:B-12---:R-:W-:Y:S05]  /*5240*/  ENDCOLLECTIVE ;  /* 0x000000000000791b */ /* 0x006fea0003800000 */
.L_x_92:
[----:B------:R-:W-:Y:S02]  /*5250*/  MOV R12, 0x8 ;  /* 0x00000008000c7802 */ /* 0x000fe40000000f00 */
[----:B------:R-:W-:-:S05]  /*5260*/  MOV R18, R14 ;  /* 0x0000000e00127202 */ /* 0x000fca0000000f00 */
[----:B------:R-:W-:-:S04]  /*5270*/  FADD R7, R18, R7 ;  /* 0x0000000712077221 */ /* 0x000fc80000000000 */
[----:B------:R-:W-:-:S07]  /*5280*/  IMAD.MOV.U32 R13, RZ, RZ, R7 ;  /* 0x000000ffff0d7224 */ /* 0x000fce00078e0007 */
[----:B------:R-:W-:Y:S05]  /*5290*/  WARPSYNC.COLLECTIVE R15, `(.L_x_93) ;  /* 0x000000000f087348 */ /* 0x000fea0003c00000 */
[----:B------:R1:W2:Y:S02]  /*52a0*/  SHFL.BFLY P6, R14, R13, R12, R11 ;  /* 0x0c00000c0d0e7389 */ /* 0x0002a400000c000b */
[----:B-12---:R-:W-:Y:S05]  /*52b0*/  ENDCOLLECTIVE ;  /* 0x000000000000791b */ /* 0x006fea0003800000 */
.L_x_93:
[----:B------:R-:W-:Y:S02]  /*52c0*/  MOV R12, 0x4 ;  /* 0x00000004000c7802 */ /* 0x000fe40000000f00 */
[----:B------:R-:W-:-:S05]  /*52d0*/  MOV R15, R14 ;  /* 0x0000000e000f7202 */ /* 0x000fca0000000f00 */
[----:B------:R-:W-:Y:S01]  /*52e0*/  FADD R7, R7, R15 ;  /* 0x0000000f07077221 */ /* 0x000fe20000000000 */
[----:B------:R-:W-:-:S03]  /*52f0*/  MOV R15, 0xffffffff ;  /* 0xffffffff000f7802 */ /* 0x000fc60000000f00 */
[----:B------:R-:W-:-:S07]  /*5300*/  IMAD.MOV.U32 R13, RZ, RZ, R7 ;  /* 0x000000ffff0d7224 */ /* 0x000fce00078e0007 */
[----:B------:R-:W-:Y:S05]  /*5310*/  WARPSYNC.COLLECTIVE R15, `(.L_x_94) ;  /* 0x000000000f087348 */ /* 0x000fea0003c00000 */
[----:B------:R1:W2:Y:S02]  /*5320*/  SHFL.BFLY P6, R14, R13, R12, R11 ;  /* 0x0c00000c0d0e7389 */ /* 0x0002a400000c000b */
[----:B-12---:R-:W-:Y:S05]  /*5330*/  ENDCOLLECTIVE ;  /* 0x000000000000791b */ /* 0x006fea0003800000 */
.L_x_94:
[----:B------:R-:W-:Y:S01]  /*5340*/  MOV R12, 0x2 ;  /* 0x00000002000c7802 */ /* 0x000fe20000000f00 */
[----:B------:R-:W-:-:S04]  /*5350*/  FADD R51, R7, R14 ;  /* 0x0000000e07337221 */ /* 0x000fc80000000000 */
[----:B------:R-:W-:-:S07]  /*5360*/  IMAD.MOV.U32 R13, RZ, RZ, R51 ;  /* 0x000000ffff0d7224 */ /* 0x000fce00078e0033 */
[----:B------:R-:W-:Y:S05]  /*5370*/  WARPSYNC.COLLECTIVE R15, `(.L_x_95) ;  /* 0x000000000f087348 */ /* 0x000fea0003c00000 */
[----:B------:R1:W2:Y:S02]  /*5380*/  SHFL.BFLY P6, R14, R13, R12, R11 ;  /* 0x0c00000c0d0e7389 */ /* 0x0002a400000c000b */
[----:B-12---:R-:W-:Y:S05]  /*5390*/  ENDCOLLECTIVE ;  /* 0x000000000000791b */ /* 0x006fea0003800000 */
.L_x_95:
[----:B------:R-:W-:Y:S02]  /*53a0*/  MOV R12, 0x1 ;  /* 0x00000001000c7802 */ /* 0x000fe40000000f00 */
[----:B------:R-:W-:-:S05]  /*53b0*/  MOV R7, R14 ;  /* 0x0000000e00077202 */ /* 0x000fca0000000f00 */
[----:B------:R-:W-:-:S04]  /*53c0*/  FADD R7, R51, R7 ;  /* 0x0000000733077221 */ /* 0x000fc80000000000 */
[----:B------:R-:W-:-:S07]  /*53d0*/  IMAD.MOV.U32 R13, RZ, RZ, R7 ;  /* 0x000000ffff0d7224 */ /* 0x000fce00078e0007 */
[----:B------:R-:W-:Y:S05]  /*53e0*/  WARPSYNC.COLLECTIVE R15, `(.L_x_96) ;  /* 0x000000000f087348 */ /* 0x000fea0003c00000 */
[----:B------:R1:W2:Y:S02]  /*53f0*/  SHFL.BFLY P6, R14, R13, R12, R11 ;  /* 0x0c00000c0d0e7389 */ /* 0x0002a400000c000b */
[----:B-12---:R-:W-:Y:S05]  /*5400*/  ENDCOLLECTIVE ;  /* 0x000000000000791b */ /* 0x006fea0003800000 */
.L_x_96:
[----:B------:R-:W-:Y:S01]  /*5410*/  IMAD.MOV.U32 R13, RZ, RZ, R21 ;  /* 0x000000ffff0d7224 */ /* 0x000fe200078e0015 */
[----:B------:R-:W-:-:S05]  /*5420*/  MOV R12, R14 ;  /* 0x0000000e000c7202 */ /* 0x000fca0000000f00 */
[----:B------:R-:W-:Y:S01]  /*5430*/  FADD R7, R7, R12 ;  /* 0x0000000c07077221 */ /* 0x000fe20000000000 */
[----:B------:R-:W-:-:S07]  /*5440*/  MOV R12, 0x10 ;  /* 0x00000010000c7802 */ /* 0x000fce0000000f00 */
[----:B------:R-:W-:Y:S05]  /*5450*/  WARPSYNC.COLLECTIVE R15, `(.L_x_97) ;  /* 0x000000000f087348 */ /* 0x000fea0003c00000 */
[----:B------:R1:W2:Y:S02]  /*5460*/  SHFL.BFLY P6, R14, R13, R12, R11 ;  /* 0x0c00000c0d0e7389 */ /* 0x0002a400000c000b */
[----:B-12---:R-:W-:Y:S05]  /*5470*/  ENDCOLLECTIVE ;  /* 0x000000000000791b */ /* 0x006fea0003800000 */
.L_x_97:
[----:B------:R-:W-:Y:S02]  /*5480*/  MOV R12, 0x8 ;  /* 0x00000008000c7802 */ /* 0x000fe40000000f00 */
[----:B------:R-:W-:-:S05]  /*5490*/  MOV R16, R14 ;  /* 0x0000000e00107202 */ /* 0x000fca0000000f00 */
[----:B------:R-:W-:-:S04]  /*54a0*/  FADD R16, R16, R21 ;  /* 0x0000001510107221 */ /* 0x000fc80000000000 */
[----:B------:R-:W-:-:S07]  /*54b0*/  IMAD.MOV.U32 R13, RZ, RZ, R16 ;  /* 0x000000ffff0d7224 */ /* 0x000fce00078e0010 */
[----:B------:R-:W-:Y:S05]  /*54c0*/  WARPSYNC.COLLECTIVE R15, `(.L_x_98) ;  /* 0x000000000f087348 */ /* 0x000fea0003c00000 */
[----:B------:R1:W2:Y:S02]  /*54d0*/  SHFL.BFLY P6, R14, R13, R12, R11 ;  /* 0x0c00000c0d0e7389 */ /* 0x0002a400000c000b */
[----:B-12---:R-:W-:Y:S05]  /*54e0*/  ENDCOLLECTIVE ;  /* 0x000000000000791b */ /* 0x006fea0003800000 */
.L_x_98:
        /* <DEDUP_REMOVED lines=8> */
.L_x_99:
[----:B------:R-:W-:Y:S01]  /*5570*/  MOV R12, 0x2 ;  /* 0x00000002000c7802 */ /* 0x000fe20000000f00 */
[----:B------:R-:W-:-:S04]  /*5580*/  IMAD.MOV.U32 R21, RZ, RZ, R14 ;  /* 0x000000ffff157224 */ /* 0x000fc800078e000e */
[----:B------:R-:W-:-:S05]  /*5590*/  FADD R21, R16, R21 ;  /* 0x0000001510157221 */ /* 0x000fca0000000000 */
[----:B------:R-:W-:-:S07]  /*55a0*/  MOV R13, R21 ;  /* 0x00000015000d7202 */ /* 0x000fce0000000f00 */
[----:B------:R-:W-:Y:S05]  /*55b0*/  WARPSYNC.COLLECTIVE R15, `(.L_x_100) ;  /* 0x000000000f087348 */ /* 0x000fea0003c00000 */
[----:B------:R1:W2:Y:S02]  /*55c0*/  SHFL.BFLY P6, R14, R13, R12, R11 ;  /* 0x0c00000c0d0e7389 */ /* 0x0002a400000c000b */
[----:B-12---:R-:W-:Y:S05]  /*55d0*/  ENDCOLLECTIVE ;  /* 0x000000000000791b */ /* 0x006fea0003800000 */
.L_x_100:
[----:B------:R-:W-:Y:S01]  /*55e0*/  MOV R12, 0x1 ;  /* 0x00000001000c7802 */ /* 0x000fe20000000f00 */
[----:B------:R-:W-:-:S04]  /*55f0*/  FADD R21, R21, R14 ;  /* 0x0000000e15157221 */ /* 0x000fc80000000000 */
[----:B------:R-:W-:-:S07]  /*5600*/  IMAD.MOV.U32 R13, RZ, RZ, R21 ;  /* 0x000000ffff0d7224 */ /* 0x000fce00078e0015 */
[----:B------:R-:W-:Y:S05]  /*5610*/  WARPSYNC.COLLECTIVE R15, `(.L_x_101) ;  /* 0x000000000f087348 */ /* 0x000fea0003c00000 */
[----:B------:R1:W2:Y:S02]  /*5620*/  SHFL.BFLY P6, R14, R13, R12, R11 ;  /* 0x0c00000c0d0e7389 */ /* 0x0002a400000c000b */
[----:B-12---:R-:W-:Y:S05]  /*5630*/  ENDCOLLECTIVE ;  /* 0x000000000000791b */ /* 0x006fea0003800000 */
.L_x_101:
[----:B------:R-:W-:Y:S01]  /*5640*/  MOV R13, R17 ;  /* 0x00000011000d7202 */ /* 0x000fe20000000f00 */
[----:B------:R-:W-:Y:S02]  /*5650*/  IMAD.MOV.U32 R12, RZ, RZ, 0x10 ;  /* 0x00000010ff0c7424 */ /* 0x000fe400078e00ff */
[----:B------:R-:W-:-:S07]  /*5660*/  FADD R16, R21, R14 ;  /* 0x0000000e15107221 */ /* 0x000fce0000000000 */
[----:B------:R-:W-:Y:S05]  /*5670*/  WARPSYNC.COLLECTIVE R15, `(.L_x_102) ;  /* 0x000000000f087348 */ /* 0x000fea0003c00000 */
[----:B------:R1:W2:Y:S02]  /*5680*/  SHFL.BFLY P6, R14, R13, R12, R11 ;  /* 0x0c00000c0d0e7389 */ /* 0x0002a400000c000b */
[----:B-12---:R-:W-:Y:S05]  /*5690*/  ENDCOLLECTIVE ;  /* 0x000000000000791b */ /* 0x006fea0003800000 */
.L_x_102:
[----:B------:R-:W-:Y:S01]  /*56a0*/  MOV R12, 0x8 ;  /* 0x00000008000c7802 */ /* 0x000fe20000000f00 */
[----:B------:R-:W-:-:S07]  /*56b0*/  FADD R13, R14, R17 ;  /* 0x000000110e0d7221 */ /* 0x000fce0000000000 */
[----:B------:R-:W-:Y:S05]  /*56c0*/  WARPSYNC.COLLECTIVE R15, `(.L_x_103) ;  /* 0x000000000f087348 */ /* 0x000fea0003c00000 */
[----:B------:R1:W2:Y:S02]  /*56d0*/  SHFL.BFLY P6, R14, R13, R12, R11 ;  /* 0x0c00000c0d0e7389 */ /* 0x0002a400000c000b */
[----:B-12---:R-:W-:Y:S05]  /*56e0*/  ENDCOLLECTIVE ;  /* 0x000000000000791b */ /* 0x006fea0003800000 */
.L_x_103:
[----:B------:R-:W-:Y:S02]  /*56f0*/  MOV R12, 0x4 ;  /* 0x00000004000c7802 */ /* 0x000fe40000000f00 */
[----:B------:R-:W-:-:S05]  /*5700*/  MOV R17, R14 ;  /* 0x0000000e00117202 */ /* 0x000fca0000000f00 */
[----:B------:R-:W-:-:S04]  /*5710*/  FADD R17, R13, R17 ;  /* 0x000000110d117221 */ /* 0x000fc80000000000 */
[----:B------:R-:W-:-:S07]  /*5720*/  IMAD.MOV.U32 R13, RZ, RZ, R17 ;  /* 0x000000ffff0d7224 */ /* 0x000fce00078e0011 */
[----:B------:R-:W-:Y:S05]  /*5730*/  WARPSYNC.COLLECTIVE R15, `(.L_x_104) ;  /* 0x000000000f087348 */ /* 0x000fea0003c00000 */
[----:B------:R1:W2:Y:S02]  /*5740*/  SHFL.BFLY P6, R14, R13, R12, R11 ;  /* 0x0c00000c0d0e7389 */ /* 0x0002a400000c000b */
[----:B-12---:R-:W-:Y:S05]  /*5750*/  ENDCOLLECTIVE ;  /* 0x000000000000791b */ /* 0x006fea0003800000 */
.L_x_104:
        /* <DEDUP_REMOVED lines=8> */
.L_x_105:
[----:B------:R-:W-:Y:S01]  /*57e0*/  MOV R12, 0x1 ;  /* 0x00000001000c7802 */ /* 0x000fe20000000f00 */
[----:B------:R-:W-:-:S04]  /*57f0*/  IMAD.MOV.U32 R20, RZ, RZ, R14 ;  /* 0x000000ffff147224 */ /* 0x000fc800078e000e */
[----:B------:R-:W-:-:S05]  /*5800*/  FADD R17, R17, R20 ;  /* 0x0000001411117221 */ /* 0x000fca0000000000 */
[----:B------:R-:W-:-:S07]  /*5810*/  MOV R13, R17 ;  /* 0x00000011000d7202 */ /* 0x000fce0000000f00 */
[----:B------:R-:W-:Y:S05]  /*5820*/  WARPSYNC.COLLECTIVE R15, `(.L_x_106) ;  /* 0x000000000f087348 */ /* 0x000fea0003c00000 */
[----:B------:R1:W2:Y:S02]  /*5830*/  SHFL.BFLY P6, R14, R13, R12, R11 ;  /* 0x0c00000c0d0e7389 */ /* 0x0002a400000c000b */
[----:B-12---:R-:W-:Y:S05]  /*5840*/  ENDCOLLECTIVE ;  /* 0x000000000000791b */ /* 0x006fea0003800000 */
.L_x_106:
[----:B------:R-:W-:Y:S02]  /*5850*/  MOV R13, R50 ;  /* 0x00000032000d7202 */ /* 0x000fe40000000f00 */
[----:B------:R-:W-:Y:S01]  /*5860*/  MOV R12, 0x10 ;  /* 0x00000010000c7802 */ /* 0x000fe20000000f00 */
[----:B------:R-:W-:-:S04]  /*5870*/  IMAD.MOV.U32 R15, RZ, RZ, R14 ;  /* 0x000000ffff0f7224 */ /* 0x000fc800078e000e */
[----:B------:R-:W-:Y:S01]  /*5880*/  FADD R17, R17, R15 ;  /* 0x0000000f11117221 */ /* 0x000fe20000000000 */
[----:B------:R-:W-:-:S07]  /*5890*/  IMAD.MOV.U32 R15, RZ, RZ, -0x1 ;  /* 0xffffffffff0f7424 */ /* 0x000fce00078e00ff */
[----:B------:R-:W-:Y:S05]  /*58a0*/  WARPSYNC.COLLECTIVE R15, `(.L_x_107) ;  /* 0x000000000f087348 */ /* 0x000fea0003c00000 */
[----:B------:R1:W2:Y:S02]  /*58b0*/  SHFL.BFLY P6, R14, R13, R12, R11 ;  /* 0x0c00000c0d0e7389 */ /* 0x0002a400000c000b */
[----:B-12---:R-:W-:Y:S05]  /*58c0*/  ENDCOLLECTIVE ;  /* 0x000000000000791b */ /* 0x006fea0003800000 */
.L_x_107:
[----:B------:R-:W-:Y:S01]  /*58d0*/  IMAD.MOV.U32 R12, RZ, RZ, 0x8 ;  /* 0x00000008ff0c7424 */ /* 0x000fe200078e00ff */
[----:B------:R-:W-:-:S05]  /*58e0*/  MOV R53, R14 ;  /* 0x0000000e00357202 */ /* 0x000fca0000000f00 */
[----:B------:R-:W-:-:S05]  /*58f0*/  FADD R53, R53, R50 ;  /* 0x0000003235357221 */ /* 0x000fca0000000000 */
[----:B------:R-:W-:-:S07]  /*5900*/  MOV R13, R53 ;  /* 0x00000035000d7202 */ /* 0x000fce0000000f00 */
[----:B------:R-:W-:Y:S05]  /*5910*/  WARPSYNC.COLLECTIVE R15, `(.L_x_108) ;  /* 0x000000000f087348 */ /* 0x000fea0003c00000 */
[----:B------:R1:W2:Y:S02]  /*5920*/  SHFL.BFLY P6, R14, R13, R12, R11 ;  /* 0x0c00000c0d0e7389 */ /* 0x0002a400000c000b */
[----:B-12---:R-:W-:Y:S05]  /*5930*/  ENDCOLLECTIVE ;  /* 0x000000000000791b */ /* 0x006fea0003800000 */
.L_x_108:
[----:B------:R-:W-:-:S05]  /*5940*/  MOV R12, R14 ;  /* 0x0000000e000c7202 */ /* 0x000fca0000000f00 */
[----:B------:R-:W-:Y:S01]  /*5950*/  FADD R53, R53, R12 ;  /* 0x0000000c35357221 */ /* 0x000fe20000000000 */
[----:B------:R-:W-:-:S04]  /*5960*/  IMAD.MOV.U32 R12, RZ, RZ, 0x4 ;  /* 0x00000004ff0c7424 */ /* 0x000fc800078e00ff */
[----:B------:R-:W-:-:S07]  /*5970*/  MOV R13, R53 ;  /* 0x00000035000d7202 */ /* 0x000fce0000000f00 */
[----:B------:R-:W-:Y:S05]  /*5980*/  WARPSYNC.COLLECTIVE R15, `(.L_x_109) ;  /* 0x000000000f087348 */ /* 0x000fea0003c00000 */
[----:B------:R1:W2:Y:S02]  /*5990*/  SHFL.BFLY P6, R14, R13, R12, R11 ;  /* 0x0c00000c0d0e7389 */ /* 0x0002a400000c000b */
[----:B-12---:R-:W-:Y:S05]  /*59a0*/  ENDCOLLECTIVE ;  /* 0x000000000000791b */ /* 0x006fea0003800000 */
.L_x_109:
[----:B------:R-:W-:-:S05]  /*59b0*/  MOV R12, R14 ;  /* 0x0000000e000c7202 */ /* 0x000fca0000000f00 */
[----:B------:R-:W-:Y:S01]  /*59c0*/  FADD R53, R53, R12 ;  /* 0x0000000c35357221 */ /* 0x000fe20000000000 */
[----:B------:R-:W-:-:S04]  /*59d0*/  IMAD.MOV.U32 R12, RZ, RZ, 0x2 ;  /* 0x00000002ff0c7424 */ /* 0x000fc800078e00ff */
[----:B------:R-:W-:-:S07]  /*59e0*/  MOV R13, R53 ;  /* 0x00000035000d7202 */ /* 0x000fce0000000f00 */
[----:B------:R-:W-:Y:S05]  /*59f0*/  WARPSYNC.COLLECTIVE R15, `(.L_x_110) ;  /* 0x000000000f087348 */ /* 0x000fea0003c00000 */
[----:B------:R1:W2:Y:S02]  /*5a00*/  SHFL.BFLY P6, R14, R13, R12, R11 ;  /* 0x0c00000c0d0e7389 */ /* 0x0002a400000c000b */
[----:B-12---:R-:W-:Y:S05]  /*5a10*/  ENDCOLLECTIVE ;  /* 0x000000000000791b */ /* 0x006fea0003800000 */
.L_x_110:
[----:B------:R-:W-:Y:S01]  /*5a20*/  IMAD.MOV.U32 R12, RZ, RZ, 0x1 ;  /* 0x00000001ff0c7424 */ /* 0x000fe200078e00ff */
[----:B------:R-:W-:-:S05]  /*5a30*/  MOV R18, R14 ;  /* 0x0000000e00127202 */ /* 0x000fca0000000f00 */
[----:B------:R-:W-:-:S05]  /*5a40*/  FADD R18, R53, R18 ;  /* 0x0000001235127221 */ /* 0x000fca0000000000 */
[----:B------:R-:W-:-:S07]  /*5a50*/  MOV R13, R18 ;  /* 0x00000012000d7202 */ /* 0x000fce0000000f00 */
[----:B------:R-:W-:Y:S05]  /*5a60*/  WARPSYNC.COLLECTIVE R15, `(.L_x_111) ;  /* 0x000000000f087348 */ /* 0x000fea0003c00000 */
[----:B------:R1:W2:Y:S02]  /*5a70*/  SHFL.BFLY P6, R14, R13, R12, R11 ;  /* 0x0c00000c0d0e7389 */ /* 0x0002a400000c000b */
[----:B-12---:R-:W-:Y:S05]  /*5a80*/  ENDCOLLECTIVE ;  /* 0x000000000000791b */ /* 0x006fea0003800000 */
.L_x_111:
        /* <DEDUP_REMOVED lines=8> */
.L_x_112:
[----:B------:R-:W-:Y:S02]  /*5b10*/  MOV R12, 0x8 ;  /* 0x00000008000c7802 */ /* 0x000fe40000000f00 */
[----:B------:R-:W-:-:S05]  /*5b20*/  MOV R52, R14 ;  /* 0x0000000e00347202 */ /* 0x000fca0000000f00 */
[----:B------:R-:W-:-:S04]  /*5b30*/  FADD R19, R52, R19 ;  /* 0x0000001334137221 */ /* 0x000fc80000000000 */
[----:B------:R-:W-:-:S07]  /*5b40*/  IMAD.MOV.U32 R13, RZ, RZ, R19 ;  /* 0x000000ffff0d7224 */ /* 0x000fce00078e0013 */
[----:B------:R-:W-:Y:S05]  /*5b50*/  WARPSYNC.COLLECTIVE R15, `(.L_x_113) ;  /* 0x000000000f087348 */ /* 0x000fea0003c00000 */
[----:B------:R1:W2:Y:S02]  /*5b60*/  SHFL.BFLY P6, R14, R13, R12, R11 ;  /* 0x0c00000c0d0e7389 */ /* 0x0002a400000c000b */
[----:B-12---:R-:W-:Y:S05]  /*5b70*/  ENDCOLLECTIVE ;  /* 0x000000000000791b */ /* 0x006fea0003800000 */
.L_x_113:
[----:B------:R-:W-:Y:S02]  /*5b80*/  IMAD.MOV.U32 R12, RZ, RZ, 0x4 ;  /* 0x00000004ff0c7424 */ /* 0x000fe400078e00ff */
[----:B------:R-:W-:-:S05]  /*5b90*/  FADD R19, R19, R14 ;  /* 0x0000000e13137221 */ /* 0x000fca0000000000 */
[----:B------:R-:W-:-:S07]  /*5ba0*/  MOV R13, R19 ;  /* 0x00000013000d7202 */ /* 0x000fce0000000f00 */
[----:B------:R-:W-:Y:S05]  /*5bb0*/  WARPSYNC.COLLECTIVE R15, `(.L_x_114) ;  /* 0x000000000f087348 */ /* 0x000fea0003c00000 */
[----:B------:R1:W2:Y:S02]  /*5bc0*/  SHFL.BFLY P6, R14, R13, R12, R11 ;  /* 0x0c00000c0d0e7389 */ /* 0x0002a400000c000b */
[----:B-12---:R-:W-:Y:S05]  /*5bd0*/  ENDCOLLECTIVE ;  /* 0x000000000000791b */ /* 0x006fea0003800000 */
.L_x_114:
[----:B------:R-:W-:Y:S01]  /*5be0*/  IMAD.MOV.U32 R12, RZ, RZ, 0x2 ;  /* 0x00000002ff0c7424 */ /* 0x000fe200078e00ff */
[----:B------:R-:W-:-:S05]  /*5bf0*/  MOV R52, R14 ;  /* 0x0000000e00347202 */ /* 0x000fca0000000f00 */
[----:B------:R-:W-:-:S05]  /*5c00*/  FADD R52, R19, R52 ;  /* 0x0000003413347221 */ /* 0x000fca0000000000 */
[----:B------:R-:W-:-:S07]  /*5c10*/  MOV R13, R52 ;  /* 0x00000034000d7202 */ /* 0x000fce0000000f00 */
[----:B------:R-:W-:Y:S05]  /*5c20*/  WARPSYNC.COLLECTIVE R15, `(.L_x_115) ;  /* 0x000000000f087348 */ /* 0x000fea0003c00000 */
[----:B------:R1:W2:Y:S02]  /*5c30*/  SHFL.BFLY P6, R14, R13, R12, R11 ;  /* 0x0c00000c0d0e7389 */ /* 0x0002a400000c000b */
[----:B-12---:R-:W-:Y:S05]  /*5c40*/  ENDCOLLECTIVE ;  /* 0x000000000000791b */ /* 0x006fea0003800000 */
.L_x_115:
[----:B------:R-:W-:Y:S01]  /*5c50*/  IMAD.MOV.U32 R12, RZ, RZ, 0x1 ;  /* 0x00000001ff0c7424 */ /* 0x000fe200078e00ff */
[----:B------:R-:W-:-:S05]  /*5c60*/  MOV R19, R14 ;  /* 0x0000000e00137202 */ /* 0x000fca0000000f00 */
[----:B------:R-:W-:-:S05]  /*5c70*/  FADD R19, R52, R19 ;  /* 0x0000001334137221 */ /* 0x000fca0000000000 */
[----:B------:R-:W-:-:S07]  /*5c80*/  MOV R13, R19 ;  /* 0x00000013000d7202 */ /* 0x000fce0000000f00 */
[----:B------:R-:W-:Y:S05]  /*5c90*/  WARPSYNC.COLLECTIVE R15, `(.L_x_116) ;  /* 0x000000000f087348 */ /* 0x000fea0003c00000 */
[----:B------:R1:W2:Y:S02]  /*5ca0*/  SHFL.BFLY P6, R14, R13, R12, R11 ;  /* 0x0c00000c0d0e7389 */ /* 0x0002a400000c000b */
[----:B-12---:R-:W-:Y:S05]  /*5cb0*/  ENDCOLLECTIVE ;  /* 0x000000000000791b */ /* 0x006fea0003800000 */
.L_x_116:
[----:B------:R-:W-:Y:S02]  /*5cc0*/  MOV R13, R22 ;  /* 0x00000016000d7202 */ /* 0x000fe40000000f00 */
[----:B------:R-:W-:-:S05]  /*5cd0*/  MOV R12, R14 ;  /* 0x0000000e000c7202 */ /* 0x000fca0000000f00 */
[----:B------:R-:W-:Y:S01]  /*5ce0*/  FADD R19, R19, R12 ;  /* 0x0000000c13137221 */ /* 0x000fe20000000000 */
[----:B------:R-:W-:-:S07]  /*5cf0*/  IMAD.MOV.U32 R12, RZ, RZ, 0x10 ;  /* 0x00000010ff0c7424 */ /* 0x000fce00078e00ff */
[----:B------:R-:W-:Y:S05]  /*5d00*/  WARPSYNC.COLLECTIVE R15, `(.L_x_117) ;  /* 0x000000000f087348 */ /* 0x000fea0003c00000 */
[----:B------:R1:W2:Y:S02]  /*5d10*/  SHFL.BFLY P6, R14, R13, R12, R11 ;  /* 0x0c00000c0d0e7389 */ /* 0x0002a400000c000b */
[----:B-12---:R-:W-:Y:S05]  /*5d20*/  ENDCOLLECTIVE ;  /* 0x000000000000791b */ /* 0x006fea0003800000 */
.L_x_117:
[----:B------:R-:W-:Y:S01]  /*5d30*/  IMAD.MOV.U32 R12, RZ, RZ, 0x8 ;  /* 0x00000008ff0c7424 */ /* 0x000fe200078e00ff */
[----:B------:R-:W-:-:S05]  /*5d40*/  MOV R20, R14 ;  /* 0x0000000e00147202 */ /* 0x000fca0000000f00 */
[----:B------:R-:W-:-:S05]  /*5d50*/  FADD R20, R20, R22 ;  /* 0x0000001614147221 */ /* 0x000fca0000000000 */
[----:B------:R-:W-:-:S07]  /*5d60*/  MOV R13, R20 ;  /* 0x00000014000d7202 */ /* 0x000fce0000000f00 */
[----:B------:R-:W-:Y:S05]  /*5d70*/  WARPSYNC.COLLECTIVE R15, `(.L_x_118) ;  /* 0x000000000f087348 */ /* 0x000fea0003c00000 */
[----:B------:R1:W2:Y:S02]  /*5d80*/  SHFL.BFLY P6, R14, R13, R12, R11 ;  /* 0x0c00000c0d0e7389 */ /* 0x0002a400000c000b */
[----:B-12---:R-:W-:Y:S05]  /*5d90*/  ENDCOLLECTIVE ;  /* 0x000000000000791b */ /* 0x006fea0003800000 */
.L_x_118:
[----:B------:R-:W-:Y:S01]  /*5da0*/  IMAD.MOV.U32 R12, RZ, RZ, 0x4 ;  /* 0x00000004ff0c7424 */ /* 0x000fe200078e00ff */
[----:B------:R-:W-:-:S05]  /*5db0*/  MOV R22, R14 ;  /* 0x0000000e00167202 */ /* 0x000fca0000000f00 */
[----:B------:R-:W-:-:S05]  /*5dc0*/  FADD R22, R20, R22 ;  /* 0x0000001614167221 */ /* 0x000fca0000000000 */
[----:B------:R-:W-:-:S07]  /*5dd0*/  MOV R13, R22 ;  /* 0x00000016000d7202 */ /* 0x000fce0000000f00 */
[----:B------:R-:W-:Y:S05]  /*5de0*/  WARPSYNC.COLLECTIVE R15, `(.L_x_119) ;  /* 0x000000000f087348 */ /* 0x000fea0003c00000 */
[----:B------:R1:W2:Y:S02]  /*5df0*/  SHFL.BFLY P6, R14, R13, R12, R11 ;  /* 0x0c00000c0d0e7389 */ /* 0x0002a400000c000b */
[----:B-12---:R-:W-:Y:S05]  /*5e00*/  ENDCOLLECTIVE ;  /* 0x000000000000791b */ /* 0x006fea0003800000 */
.L_x_119:
[----:B------:R-:W-:Y:S01]  /*5e10*/  MOV R12, 0x2 ;  /* 0x00000002000c7802 */ /* 0x000fe20000000f00 */
[----:B------:R-:W-:-:S05]  /*5e20*/  FADD R22, R22, R14 ;  /* 0x0000000e16167221 */ /* 0x000fca0000000000 */
[----:B------:R-:W-:-:S07]  /*5e30*/  MOV R13, R22 ;  /* 0x00000016000d7202 */ /* 0x000fce0000000f00 */
[----:B------:R-:W-:Y:S05]  /*5e40*/  WARPSYNC.COLLECTIVE R15, `(.L_x_120) ;  /* 0x000000000f087348 */ /* 0x000fea0003c00000 */
[----:B------:R1:W2:Y:S02]  /*5e50*/  SHFL.BFLY P6, R14, R13, R12, R11 ;  /* 0x0c00000c0d0e7389 */ /* 0x0002a400000c000b */
[----:B-12---:R-:W-:Y:S05]  /*5e60*/  ENDCOLLECTIVE ;  /* 0x000000000000791b */ /* 0x006fea0003800000 */
.L_x_120:
[----:B------:R-:W-:Y:S01]  /*5e70*/  MOV R12, 0x1 ;  /* 0x00000001000c7802 */ /* 0x000fe20000000f00 */
[----:B------:R-:W-:-:S04]  /*5e80*/  IMAD.MOV.U32 R51, RZ, RZ, R14 ;  /* 0x000000ffff337224 */ /* 0x000fc800078e000e */
[----:B------:R-:W-:-:S05]  /*5e90*/  FADD R20, R22, R51 ;  /* 0x0000003316147221 */ /* 0x000fca0000000000 */
[----:B------:R-:W-:-:S07]  /*5ea0*/  MOV R13, R20 ;  /* 0x00000014000d7202 */ /* 0x000fce0000000f00 */
[----:B------:R-:W-:Y:S05]  /*5eb0*/  WARPSYNC.COLLECTIVE R15, `(.L_x_121) ;  /* 0x000000000f087348 */ /* 0x000fea0003c00000 */
[----:B------:R1:W2:Y:S02]  /*5ec0*/  SHFL.BFLY P6, R14, R13, R12, R11 ;  /* 0x0c00000c0d0e7389 */ /* 0x0002a400000c000b */
[----:B-12---:R-:W-:Y:S05]  /*5ed0*/  ENDCOLLECTIVE ;  /* 0x000000000000791b */ /* 0x006fea0003800000 */
.L_x_121:
[----:B------:R-:W-:Y:S02]  /*5ee0*/  MOV R13, R49 ;  /* 0x00000031000d7202 */ /* 0x000fe40000000f00 */
[----:B------:R-:W-:Y:S01]  /*5ef0*/  MOV R12, 0x10 ;  /* 0x00000010000c7802 */ /* 0x000fe20000000f00 */
[----:B------:R-:W-:-:S07]  /*5f00*/  IMAD.MOV.U32 R21, RZ, RZ, R14 ;  /* 0x000000ffff157224 */ /* 0x000fce00078e000e */
[----:B------:R-:W-:Y:S05]  /*5f10*/  WARPSYNC.COLLECTIVE R15, `(.L_x_122) ;  /* 0x000000000f087348 */ /* 0x000fea0003c00000 */
[----:B------:R1:W2:Y:S02]  /*5f20*/  SHFL.BFLY P6, R14, R13, R12, R11 ;  /* 0x0c00000c0d0e7389 */ /* 0x0002a400000c000b */
[----:B-12---:R-:W-:Y:S05]  /*5f30*/  ENDCOLLECTIVE ;  /* 0x000000000000791b */ /* 0x006fea0003800000 */
.L_x_122:
[----:B------:R-:W-:Y:S01]  /*5f40*/  FADD R20, R20, R21 ;  /* 0x0000001514147221 */ /* 0x000fe20000000000 */
[----:B------:R-:W-:Y:S01]  /*5f50*/  MOV R12, 0x8 ;  /* 0x00000008000c7802 */ /* 0x000fe20000000f00 */
[----:B------:R-:W-:-:S04]  /*5f60*/  FADD R21, R14, R49 ;  /* 0x000000310e157221 */ /* 0x000fc80000000000 */
[----:B------:R-:W-:-:S07]  /*5f70*/  IMAD.MOV.U32 R13, RZ, RZ, R21 ;  /* 0x000000ffff0d7224 */ /* 0x000fce00078e0015 */
[----:B------:R-:W-:Y:S05]  /*5f80*/  WARPSYNC.COLLECTIVE R15, `(.L_x_123) ;  /* 0x000000000f087348 */ /* 0x000fea0003c00000 */
[----:B------:R1:W2:Y:S02]  /*5f90*/  SHFL.BFLY P6, R14, R13, R12, R11 ;  /* 0x0c00000c0d0e7389 */ /* 0x0002a400000c000b */
[----:B-12---:R-:W-:Y:S05]  /*5fa0*/  ENDCOLLECTIVE ;  /* 0x000000000000791b */ /* 0x006fea0003800000 */
.L_x_123:
[----:B------:R-:W-:Y:S02]  /*5fb0*/  MOV R12, 0x4 ;  /* 0x00000004000c7802 */ /* 0x000fe40000000f00 */
[----:B------:R-:W-:-:S05]  /*5fc0*/  MOV R49, R14 ;  /* 0x0000000e00317202 */ /* 0x000fca0000000f00 */
[----:B------:R-:W-:-:S04]  /*5fd0*/  FADD R49, R21, R49 ;  /* 0x0000003115317221 */ /* 0x000fc80000000000 */
[----:B------:R-:W-:-:S07]  /*5fe0*/  IMAD.MOV.U32 R13, RZ, RZ, R49 ;  /* 0x000000ffff0d7224 */ /* 0x000fce00078e0031 */
[----:B------:R-:W-:Y:S05]  /*5ff0*/  WARPSYNC.COLLECTIVE R15, `(.L_x_124) ;  /* 0x000000000f087348 */ /* 0x000fea0003c00000 */
[----:B------:R1:W2:Y:S02]  /*6000*/  SHFL.BFLY P6, R14, R13, R12, R11 ;  /* 0x0c00000c0d0e7389 */ /* 0x0002a400000c000b */
[----:B-12---:R-:W-:Y:S05]  /*6010*/  ENDCOLLECTIVE ;  /* 0x000000000000791b */ /* 0x006fea0003800000 */
.L_x_124:
        /* <DEDUP_REMOVED lines=8> */
.L_x_125:
[----:B------:R-:W-:Y:S01]  /*60a0*/  MOV R12, 0x1 ;  /* 0x00000001000c7802 */ /* 0x000fe20000000f00 */
[----:B------:R-:W-:-:S04]  /*60b0*/  FADD R22, R49, R14 ;  /* 0x0000000e31167221 */ /* 0x000fc80000000000 */
[----:B------:R-:W-:-:S07]  /*60c0*/  IMAD.MOV.U32 R13, RZ, RZ, R22 ;  /* 0x000000ffff0d7224 */ /* 0x000fce00078e0016 */
[----:B------:R-:W-:Y:S05]  /*60d0*/  WARPSYNC.COLLECTIVE R15, `(.L_x_126) ;  /* 0x000000000f087348 */ /* 0x000fea0003c00000 */
[----:B------:R1:W2:Y:S02]  /*60e0*/  SHFL.BFLY P6, R14, R13, R12, R11 ;  /* 0x0c00000c0d0e7389 */ /* 0x0002a400000c000b */
[----:B-12---:R-:W-:Y:S05]  /*60f0*/  ENDCOLLECTIVE ;  /* 0x000000000000791b */ /* 0x006fea0003800000 */
.L_x_126:
[----:B------:R-:W-:Y:S01]  /*6100*/  MOV R13, R42 ;  /* 0x0000002a000d7202 */ /* 0x000fe20000000f00 */
[----:B------:R-:W-:Y:S02]  /*6110*/  IMAD.MOV.U32 R12, RZ, RZ, 0x10 ;  /* 0x00000010ff0c7424 */ /* 0x000fe400078e00ff */
[----:B------:R-:W-:-:S07]  /*6120*/  FADD R21, R22, R14 ;  /* 0x0000000e16157221 */ /* 0x000fce0000000000 */
[----:B------:R-:W-:Y:S05]  /*6130*/  WARPSYNC.COLLECTIVE R15, `(.L_x_127) ;  /* 0x000000000f087348 */ /* 0x000fea0003c00000 */
[----:B------:R1:W2:Y:S02]  /*6140*/  SHFL.BFLY P6, R14, R13, R12, R11 ;  /* 0x0c00000c0d0e7389 */ /* 0x0002a400000c000b */
[----:B-12---:R-:W-:Y:S05]  /*6150*/  ENDCOLLECTIVE ;  /* 0x000000000000791b */ /* 0x006fea0003800000 */
.L_x_127:
[----:B------:R-:W-:Y:S01]  /*6160*/  IMAD.MOV.U32 R12, RZ, RZ, 0x8 ;  /* 0x00000008ff0c7424 */ /* 0x000fe200078e00ff */
[----:B------:R-:W-:-:S05]  /*6170*/  MOV R51, R14 ;  /* 0x0000000e00337202 */ /* 0x000fca0000000f00 */
[----:B------:R-:W-:-:S05]  /*6180*/  FADD R50, R51, R42 ;  /* 0x0000002a33327221 */ /* 0x000fca0000000000 */
[----:B------:R-:W-:-:S07]  /*6190*/  MOV R13, R50 ;  /* 0x00000032000d7202 */ /* 0x000fce0000000f00 */
[----:B------:R-:W-:Y:S05]  /*61a0*/  WARPSYNC.COLLECTIVE R15, `(.L_x_128) ;  /* 0x000000000f087348 */ /* 0x000fea0003c00000 */
[----:B------:R1:W2:Y:S02]  /*61b0*/  SHFL.BFLY P6, R14, R13, R12, R11 ;  /* 0x0c00000c0d0e7389 */ /* 0x0002a400000c000b */
[----:B-12---:R-:W-:Y:S05]  /*61c0*/  ENDCOLLECTIVE ;  /* 0x000000000000791b */ /* 0x006fea0003800000 */
.L_x_128:
[----:B------:R-:W-:Y:S01]  /*61d0*/  IMAD.MOV.U32 R12, RZ, RZ, 0x4 ;  /* 0x00000004ff0c7424 */ /* 0x000fe200078e00ff */
[----:B------:R-:W-:-:S05]  /*61e0*/  MOV R11, R14 ;  /* 0x0000000e000b7202 */ /* 0x000fca0000000f00 */
[----:B------:R-:W-:Y:S01]  /*61f0*/  FADD R50, R50, R11 ;  /* 0x0000000b32327221 */ /* 0x000fe20000000000 */
[----:B------:R-:W-:-:S04]  /*6200*/  MOV R11, 0x1f ;  /* 0x0000001f000b7802 */ /* 0x000fc80000000f00 */
[----:B------:R-:W-:-:S07]  /*6210*/  MOV R13, R50 ;  /* 0x00000032000d7202 */ /* 0x000fce0000000f00 */
[----:B------:R-:W-:Y:S05]  /*6220*/  WARPSYNC.COLLECTIVE R15, `(.L_x_129) ;  /* 0x000000000f087348 */ /* 0x000fea0003c00000 */
[----:B------:R1:W2:Y:S02]  /*6230*/  SHFL.BFLY P6, R14, R13, R12, R11 ;  /* 0x0c00000c0d0e7389 */ /* 0x0002a400000c000b */
[----:B-12---:R-:W-:Y:S05]  /*6240*/  ENDCOLLECTIVE ;  /* 0x000000000000791b */ /* 0x006fea0003800000 */
.L_x_129:
[----:B------:R-:W-:Y:S02]  /*6250*/  MOV R12, 0x2 ;  /* 0x00000002000c7802 */ /* 0x000fe40000000f00 */
[----:B------:R-:W-:-:S05]  /*6260*/  MOV R13, R14 ;  /* 0x0000000e000d7202 */ /* 0x000fca0000000f00 */
[----:B------:R-:W-:-:S04]  /*6270*/  FADD R50, R50, R13 ;  /* 0x0000000d32327221 */ /* 0x000fc80000000000 */
[----:B------:R-:W-:-:S07]  /*6280*/  IMAD.MOV.U32 R13, RZ, RZ, R50 ;  /* 0x000000ffff0d7224 */ /* 0x000fce00078e0032 */
[----:B------:R-:W-:Y:S05]  /*6290*/  WARPSYNC.COLLECTIVE R15, `(.L_x_130) ;  /* 0x000000000f087348 */ /* 0x000fea0003c00000 */
[----:B------:R1:W2:Y:S02]  /*62a0*/  SHFL.BFLY P6, R14, R13, R12, R11 ;  /* 0x0c00000c0d0e7389 */ /* 0x0002a400000c000b */
[----:B-12---:R-:W-:Y:S05]  /*62b0*/  ENDCOLLECTIVE ;  /* 0x000000000000791b */ /* 0x006fea0003800000 */
.L_x_130:
[----:B------:R-:W-:Y:S02]  /*62c0*/  MOV R12, 0x1 ;  /* 0x00000001000c7802 */ /* 0x000fe40000000f00 */
[----:B------:R-:W-:-:S05]  /*62d0*/  MOV R51, R14 ;  /* 0x0000000e00337202 */ /* 0x000fca0000000f00 */
[----:B------:R-:W-:-:S04]  /*62e0*/  FADD R51, R50, R51 ;  /* 0x0000003332337221 */ /* 0x000fc80000000000 */
[----:B------:R-:W-:-:S07]  /*62f0*/  IMAD.MOV.U32 R13, RZ, RZ, R51 ;  /* 0x000000ffff0d7224 */ /* 0x000fce00078e0033 */
[----:B------:R-:W-:Y:S05]  /*6300*/  WARPSYNC.COLLECTIVE R15, `(.L_x_131) ;  /* 0x000000000f087348 */ /* 0x000fea0003c00000 */
[----:B------:R1:W2:Y:S02]  /*6310*/  SHFL.BFLY P6, R14, R13, R12, R11 ;  /* 0x0c00000c0d0e7389 */ /* 0x0002a400000c000b */
[----:B-12---:R-:W-:Y:S05]  /*6320*/  ENDCOLLECTIVE ;  /* 0x000000000000791b */ /* 0x006fea0003800000 */
.L_x_131:
[----:B------:R-:W-:Y:S02]  /*6330*/  MOV R12, 0x10 ;  /* 0x00000010000c7802 */ /* 0x000fe40000000f00 */
[----:B------:R-:W-:-:S05]  /*6340*/  MOV R13, R14 ;  /* 0x0000000e000d7202 */ /* 0x000fca0000000f00 */
[----:B------:R-:W-:Y:S01]  /*6350*/  FADD R22, R51, R13 ;  /* 0x0000000d33167221 */ /* 0x000fe20000000000 */
[----:B------:R-:W-:-:S07]  /*6360*/  IMAD.MOV.U32 R13, RZ, RZ, R23 ;  /* 0x000000ffff0d7224 */ /* 0x000fce00078e0017 */
[----:B------:R-:W-:Y:S05]  /*6370*/  WARPSYNC.COLLECTIVE R15, `(.L_x_132) ;  /* 0x000000000f087348 */ /* 0x000fea0003c00000 */
[----:B------:R1:W2:Y:S02]  /*6380*/  SHFL.BFLY P6, R14, R13, R12, R11 ;  /* 0x0c00000c0d0e7389 */ /* 0x0002a400000c000b */
[----:B-12---:R-:W-:Y:S05]  /*6390*/  ENDCOLLECTIVE ;  /* 0x000000000000791b */ /* 0x006fea0003800000 */
.L_x_132:
[----:B------:R-:W-:Y:S02]  /*63a0*/  MOV R12, 0x8 ;  /* 0x00000008000c7802 */ /* 0x000fe40000000f00 */
[----:B------:R-:W-:-:S05]  /*63b0*/  MOV R52, R14 ;  /* 0x0000000e00347202 */ /* 0x000fca0000000f00 */
[----:B------:R-:W-:-:S04]  /*63c0*/  FADD R52, R52, R23 ;  /* 0x0000001734347221 */ /* 0x000fc80000000000 */
[----:B------:R-:W-:-:S07]  /*63d0*/  IMAD.MOV.U32 R13, RZ, RZ, R52 ;  /* 0x000000ffff0d7224 */ /* 0x000fce00078e0034 */
[----:B------:R-:W-:Y:S05]  /*63e0*/  WARPSYNC.COLLECTIVE R15, `(.L_x_133) ;  /* 0x000000000f087348 */ /* 0x000fea0003c00000 */
[----:B------:R1:W2:Y:S02]  /*63f0*/  SHFL.BFLY P6, R14, R13, R12, R11 ;  /* 0x0c00000c0d0e7389 */ /* 0x0002a400000c000b */
[----:B-12---:R-:W-:Y:S05]  /*6400*/  ENDCOLLECTIVE ;  /* 0x000000000000791b */ /* 0x006fea0003800000 */
.L_x_133:
[----:B------:R-:W-:Y:S02]  /*6410*/  MOV R12, 0x4 ;  /* 0x00000004000c7802 */ /* 0x000fe40000000f00 */
[----:B------:R-:W-:-:S05]  /*6420*/  MOV R23, R14 ;  /* 0x0000000e00177202 */ /* 0x000fca0000000f00 */
[----:B------:R-:W-:-:S04]  /*6430*/  FADD R23, R52, R23 ;  /* 0x0000001734177221 */ /* 0x000fc80000000000 */
[----:B------:R-:W-:-:S07]  /*6440*/  IMAD.MOV.U32 R13, RZ, RZ, R23 ;  /* 0x000000ffff0d7224 */ /* 0x000fce00078e0017 */
[----:B------:R-:W-:Y:S05]  /*6450*/  WARPSYNC.COLLECTIVE R15, `(.L_x_134) ;  /* 0x000000000f087348 */ /* 0x000fea0003c00000 */
[----:B------:R1:W2:Y:S02]  /*6460*/  SHFL.BFLY P6, R14, R13, R12, R11 ;  /* 0x0c00000c0d0e7389 */ /* 0x0002a400000c000b */
[----:B-12---:R-:W-:Y:S05]  /*6470*/  ENDCOLLECTIVE ;  /* 0x000000000000791b */ /* 0x006fea0003800000 */
.L_x_134:
[----:B------:R-:W-:-:S05]  /*6480*/  MOV R12, R14 ;  /* 0x0000000e000c7202 */ /* 0x000fca0000000f00 */
[----:B------:R-:W-:Y:S01]  /*6490*/  FADD R23, R23, R12 ;  /* 0x0000000c17177221 */ /* 0x000fe20000000000 */
[----:B------:R-:W-:-:S03]  /*64a0*/  MOV R12, 0x2 ;  /* 0x00000002000c7802 */ /* 0x000fc60000000f00 */
[----:B------:R-:W-:-:S07]  /*64b0*/  IMAD.MOV.U32 R13, RZ, RZ, R23 ;  /* 0x000000ffff0d7224 */ /* 0x000fce00078e0017 */
[----:B------:R-:W-:Y:S05]  /*64c0*/  WARPSYNC.COLLECTIVE R15, `(.L_x_135) ;  /* 0x000000000f087348 */ /* 0x000fea0003c00000 */
[----:B------:R1:W2:Y:S02]  /*64d0*/  SHFL.BFLY P6, R14, R13, R12, R11 ;  /* 0x0c00000c0d0e7389 */ /* 0x0002a400000c000b */
[----:B-12---:R-:W-:Y:S05]  /*64e0*/  ENDCOLLECTIVE ;  /* 0x000000000000791b */ /* 0x006fea0003800000 */
.L_x_135:
[----:B------:R-:W-:Y:S02]  /*64f0*/  MOV R12, 0x1 ;  /* 0x00000001000c7802 */ /* 0x000fe40000000f00 */
[----:B------:R-:W-:-:S05]  /*6500*/  MOV R52, R14 ;  /* 0x0000000e00347202 */ /* 0x000fca0000000f00 */
[----:B------:R-:W-:-:S04]  /*6510*/  FADD R52, R23, R52 ;  /* 0x0000003417347221 */ /* 0x000fc80000000000 */
[----:B------:R-:W-:-:S07]  /*6520*/  IMAD.MOV.U32 R13, RZ, RZ, R52 ;  /* 0x000000ffff0d7224 */ /* 0x000fce00078e0034 */
[----:B------:R-:W-:Y:S05]  /*6530*/  WARPSYNC.COLLECTIVE R15, `(.L_x_136) ;  /* 0x000000000f087348 */ /* 0x000fea0003c00000 */
[----:B------:R1:W2:Y:S02]  /*6540*/  SHFL.BFLY P6, R14, R13, R12, R11 ;  /* 0x0c00000c0d0e7389 */ /* 0x0002a400000c000b */
[----:B-12---:R-:W-:Y:S05]  /*6550*/  ENDCOLLECTIVE ;  /* 0x000000000000791b */ /* 0x006fea0003800000 */
.L_x_136:
[----:B------:R-:W-:Y:S01]  /*6560*/  MOV R13, R8 ;  /* 0x00000008000d7202 */ /* 0x000fe20000000f00 */
[----:B------:R-:W-:Y:S02]  /*6570*/  IMAD.MOV.U32 R12, RZ, RZ, 0x10 ;  /* 0x00000010ff0c7424 */ /* 0x000fe400078e00ff */
[----:B------:R-:W-:-:S07]  /*6580*/  FADD R23, R52, R14 ;  /* 0x0000000e34177221 */ /* 0x000fce0000000000 */
[----:B------:R-:W-:Y:S05]  /*6590*/  WARPSYNC.COLLECTIVE R15, `(.L_x_137) ;  /* 0x000000000f087348 */ /* 0x000fea0003c00000 */
[----:B------:R1:W2:Y:S02]  /*65a0*/  SHFL.BFLY P6, R14, R13, R12, R11 ;  /* 0x0c00000c0d0e7389 */ /* 0x0002a400000c000b */
[----:B-12---:R-:W-:Y:S05]  /*65b0*/  ENDCOLLECTIVE ;  /* 0x000000000000791b */ /* 0x006fea0003800000 */
.L_x_137:
[----:B------:R-:W-:Y:S01]  /*65c0*/  IMAD.MOV.U32 R12, RZ, RZ, 0x8 ;  /* 0x00000008ff0c7424 */ /* 0x000fe200078e00ff */
[----:B------:R-:W-:-:S05]  /*65d0*/  MOV R51, R14 ;  /* 0x0000000e00337202 */ /* 0x000fca0000000f00 */
[----:B------:R-:W-:-:S05]  /*65e0*/  FADD R51, R51, R8 ;  /* 0x0000000833337221 */ /* 0x000fca0000000000 */
[----:B------:R-:W-:-:S07]  /*65f0*/  MOV R13, R51 ;  /* 0x00000033000d7202 */ /* 0x000fce0000000f00 */
[----:B------:R-:W-:Y:S05]  /*6600*/  WARPSYNC.COLLECTIVE R15, `(.L_x_138) ;  /* 0x000000000f087348 */ /* 0x000fea0003c00000 */
[----:B------:R1:W2:Y:S02]  /*6610*/  SHFL.BFLY P6, R14, R13, R12, R11 ;  /* 0x0c00000c0d0e7389 */ /* 0x0002a400000c000b */
[----:B-12---:R-:W-:Y:S05]  /*6620*/  ENDCOLLECTIVE ;  /* 0x000000000000791b */ /* 0x006fea0003800000 */
.L_x_138:
[----:B------:R-:W-:Y:S01]  /*6630*/  MOV R12, 0x4 ;  /* 0x00000004000c7802 */ /* 0x000fe20000000f00 */
[----:B------:R-:W-:-:S05]  /*6640*/  FADD R8, R51, R14 ;  /* 0x0000000e33087221 */ /* 0x000fca0000000000 */
[----:B------:R-:W-:-:S07]  /*6650*/  MOV R13, R8 ;  /* 0x00000008000d7202 */ /* 0x000fce0000000f00 */
[----:B------:R-:W-:Y:S05]  /*6660*/  WARPSYNC.COLLECTIVE R15, `(.L_x_139) ;  /* 0x000000000f087348 */ /* 0x000fea0003c00000 */
[----:B------:R1:W2:Y:S02]  /*6670*/  SHFL.BFLY P6, R14, R13, R12, R11 ;  /* 0x0c00000c0d0e7389 */ /* 0x0002a400000c000b */
[----:B-12---:R-:W-:Y:S05]  /*6680*/  ENDCOLLECTIVE ;  /* 0x000000000000791b */ /* 0x006fea0003800000 */
.L_x_139:
[----:B------:R-:W-:Y:S01]  /*6690*/  MOV R12, 0x2 ;  /* 0x00000002000c7802 */ /* 0x000fe20000000f00 */
[----:B------:R-:W-:-:S04]  /*66a0*/  IMAD.MOV.U32 R11, RZ, RZ, R14 ;  /* 0x000000ffff0b7224 */ /* 0x000fc800078e000e */
[----:B------:R-:W-:Y:S01]  /*66b0*/  FADD R8, R8, R11 ;  /* 0x0000000b08087221 */ /* 0x000fe20000000000 */
[----:B------:R-:W-:-:S04]  /*66c0*/  IMAD.MOV.U32 R11, RZ, RZ, 0x1f ;  /* 0x0000001fff0b7424 */ /* 0x000fc800078e00ff */
[----:B------:R-:W-:-:S07]  /*66d0*/  MOV R13, R8 ;  /* 0x00000008000d7202 */ /* 0x000fce0000000f00 */
[----:B------:R-:W-:Y:S05]  /*66e0*/  WARPSYNC.COLLECTIVE R15, `(.L_x_140) ;  /* 0x000000000f087348 */ /* 0x000fea0003c00000 */
[----:B------:R1:W2:Y:S02]  /*66f0*/  SHFL.BFLY P6, R14, R13, R12, R11 ;  /* 0x0c00000c0d0e7389 */ /* 0x0002a400000c000b */
[----:B-12---:R-:W-:Y:S05]  /*6700*/  ENDCOLLECTIVE ;  /* 0x000000000000791b */ /* 0x006fea0003800000 */
.L_x_140:
[----:B------:R-:W-:Y:S01]  /*6710*/  IMAD.MOV.U32 R12, RZ, RZ, 0x1 ;  /* 0x00000001ff0c7424 */ /* 0x000fe200078e00ff */
[----:B------:R-:W-:-:S05]  /*6720*/  MOV R53, R14 ;  /* 0x0000000e00357202 */ /* 0x000fca0000000f00 */
[----:B------:R-:W-:-:S05]  /*6730*/  FADD R53, R8, R53 ;  /* 0x0000003508357221 */ /* 0x000fca0000000000 */
[----:B------:R-:W-:-:S07]  /*6740*/  MOV R13, R53 ;  /* 0x00000035000d7202 */ /* 0x000fce0000000f00 */
[----:B------:R-:W-:Y:S05]  /*6750*/  WARPSYNC.COLLECTIVE R15, `(.L_x_141) ;  /* 0x000000000f087348 */ /* 0x000fea0003c00000 */
[----:B------:R1:W2:Y:S02]  /*6760*/  SHFL.BFLY P6, R14, R13, R12, R11 ;  /* 0x0c00000c0d0e7389 */ /* 0x0002a400000c000b */
[----:B-12---:R-:W-:Y:S05]  /*6770*/  ENDCOLLECTIVE ;  /* 0x000000000000791b */ /* 0x006fea0003800000 */
.L_x_141:
[----:B------:R-:W-:Y:S01]  /*6780*/  MOV R13, R9 ;  /* 0x00000009000d7202 */ /* 0x000fe20000000f00 */
[----:B------:R-:W-:Y:S01]  /*6790*/  IMAD.MOV.U32 R12, RZ, RZ, 0x10 ;  /* 0x00000010ff0c7424 */ /* 0x000fe200078e00ff */
[----:B------:R-:W-:-:S07]  /*67a0*/  MOV R8, R14 ;  /* 0x0000000e00087202 */ /* 0x000fce0000000f00 */
[----:B------:R-:W-:Y:S05]  /*67b0*/  WARPSYNC.COLLECTIVE R15, `(.L_x_142) ;  /* 0x000000000f087348 */ /* 0x000fea0003c00000 */
[----:B------:R1:W2:Y:S02]  /*67c0*/  SHFL.BFLY P6, R14, R13, R12, R11 ;  /* 0x0c00000c0d0e7389 */ /* 0x0002a400000c000b */
[----:B-12---:R-:W-:Y:S05]  /*67d0*/  ENDCOLLECTIVE ;  /* 0x000000000000791b */ /* 0x006fea0003800000 */
.L_x_142:
[----:B------:R-:W-:Y:S01]  /*67e0*/  FADD R8, R53, R8 ;  /* 0x0000000835087221 */ /* 0x000fe20000000000 */
[----:B------:R-:W-:Y:S01]  /*67f0*/  IMAD.MOV.U32 R12, RZ, RZ, 0x8 ;  /* 0x00000008ff0c7424 */ /* 0x000fe200078e00ff */
[----:B------:R-:W-:-:S05]  /*6800*/  MOV R42, R14 ;  /* 0x0000000e002a7202 */ /* 0x000fca0000000f00 */
[----:B------:R-:W-:-:S05]  /*6810*/  FADD R42, R42, R9 ;  /* 0x000000092a2a7221 */ /* 0x000fca0000000000 */
[----:B------:R-:W-:-:S07]  /*6820*/  MOV R13, R42 ;  /* 0x0000002a000d7202 */ /* 0x000fce0000000f00 */
[----:B------:R-:W-:Y:S05]  /*6830*/  WARPSYNC.COLLECTIVE R15, `(.L_x_143) ;  /* 0x000000000f087348 */ /* 0x000fea0003c00000 */
[----:B------:R1:W2:Y:S02]  /*6840*/  SHFL.BFLY P6, R14, R13, R12, R11 ;  /* 0x0c00000c0d0e7389 */ /* 0x0002a400000c000b */
[----:B-12---:R-:W-:Y:S05]  /*6850*/  ENDCOLLECTIVE ;  /* 0x000000000000791b */ /* 0x006fea0003800000 */
.L_x_143:
[----:B------:R-:W-:Y:S01]  /*6860*/  IMAD.MOV.U32 R12, RZ, RZ, 0x4 ;  /* 0x00000004ff0c7424 */ /* 0x000fe200078e00ff */
[----:B------:R-:W-:-:S05]  /*6870*/  MOV R9, R14 ;  /* 0x0000000e00097202 */ /* 0x000fca0000000f00 */
[----:B------:R-:W-:-:S05]  /*6880*/  FADD R9, R42, R9 ;  /* 0x000000092a097221 */ /* 0x000fca0000000000 */
[----:B------:R-:W-:-:S07]  /*6890*/  MOV R13, R9 ;  /* 0x00000009000d7202 */ /* 0x000fce0000000f00 */
[----:B------:R-:W-:Y:S05]  /*68a0*/  WARPSYNC.COLLECTIVE R15, `(.L_x_144) ;  /* 0x000000000f087348 */ /* 0x000fea0003c00000 */
[----:B------:R1:W2:Y:S02]  /*68b0*/  SHFL.BFLY P6, R14, R13, R12, R11 ;  /* 0x0c00000c0d0e7389 */ /* 0x0002a400000c000b */
[----:B-12---:R-:W-:Y:S05]  /*68c0*/  ENDCOLLECTIVE ;  /* 0x000000000000791b */ /* 0x006fea0003800000 */
.L_x_144:
[----:B------:R-:W-:Y:S01]  /*68d0*/  MOV R12, 0x2 ;  /* 0x00000002000c7802 */ /* 0x000fe20000000f00 */
[----:B------:R-:W-:-:S05]  /*68e0*/  FADD R9, R9, R14 ;  /* 0x0000000e09097221 */ /* 0x000fca0000000000 */
[----:B------:R-:W-:-:S07]  /*68f0*/  MOV R13, R9 ;  /* 0x00000009000d7202 */ /* 0x000fce0000000f00 */
[----:B------:R-:W-:Y:S05]  /*6900*/  WARPSYNC.COLLECTIVE R15, `(.L_x_145) ;  /* 0x000000000f087348 */ /* 0x000fea0003c00000 */
[----:B------:R1:W2:Y:S02]  /*6910*/  SHFL.BFLY P6, R14, R13, R12, R11 ;  /* 0x0c00000c0d0e7389 */ /* 0x0002a400000c000b */
[----:B-12---:R-:W-:Y:S05]  /*6920*/  ENDCOLLECTIVE ;  /* 0x000000000000791b */ /* 0x006fea0003800000 */
.L_x_145:
[----:B------:R-:W-:Y:S01]  /*6930*/  MOV R12, 0x1 ;  /* 0x00000001000c7802 */ /* 0x000fe20000000f00 */
[----:B------:R-:W-:-:S04]  /*6940*/  FADD R42, R9, R14 ;  /* 0x0000000e092a7221 */ /* 0x000fc80000000000 */
[----:B------:R-:W-:-:S07]  /*6950*/  IMAD.MOV.U32 R13, RZ, RZ, R42 ;  /* 0x000000ffff0d7224 */ /* 0x000fce00078e002a */
[----:B------:R-:W-:Y:S05]  /*6960*/  WARPSYNC.COLLECTIVE R15, `(.L_x_146) ;  /* 0x000000000f087348 */ /* 0x000fea0003c00000 */
[----:B------:R1:W2:Y:S02]  /*6970*/  SHFL.BFLY P6, R14, R13, R12, R11 ;  /* 0x0c00000c0d0e7389 */ /* 0x0002a400000c000b */
[----:B-12---:R-:W-:Y:S05]  /*6980*/  ENDCOLLECTIVE ;  /* 0x000000000000791b */ /* 0x006fea0003800000 */
.L_x_146:
[----:B------:R-:W-:Y:S01]  /*6990*/  IMAD.MOV.U32 R13, RZ, RZ, R10 ;  /* 0x000000ffff0d7224 */ /* 0x000fe200078e000a */
[----:B------:R-:W-:Y:S02]  /*69a0*/  MOV R12, 0x10 ;  /* 0x00000010000c7802 */ /* 0x000fe40000000f00 */
[----:B------:R-:W-:-:S07]  /*69b0*/  MOV R9, R14 ;  /* 0x0000000e00097202 */ /* 0x000fce0000000f00 */
[----:B------:R-:W-:Y:S05]  /*69c0*/  WARPSYNC.COLLECTIVE R15, `(.L_x_147) ;  /* 0x000000000f087348 */ /* 0x000fea0003c00000 */
[----:B------:R1:W2:Y:S02]  /*69d0*/  SHFL.BFLY P6, R14, R13, R12, R11 ;  /* 0x0c00000c0d0e7389 */ /* 0x0002a400000c000b */
[----:B-12---:R-:W-:Y:S05]  /*69e0*/  ENDCOLLECTIVE ;  /* 0x000000000000791b */ /* 0x006fea0003800000 */
.L_x_147:
[----:B------:R-:W-:Y:S01]  /*69f0*/  FADD R9, R42, R9 ;  /* 0x000000092a097221 */ /* 0x000fe20000000000 */
[----:B------:R-:W-:Y:S02]  /*6a00*/  MOV R12, 0x8 ;  /* 0x00000008000c7802 */ /* 0x000fe40000000f00 */
[----:B------:R-:W-:-:S05]  /*6a10*/  MOV R42, R14 ;  /* 0x0000000e002a7202 */ /* 0x000fca0000000f00 */
[----:B------:R-:W-:-:S04]  /*6a20*/  FADD R10, R42, R10 ;  /* 0x0000000a2a0a7221 */ /* 0x000fc80000000000 */
[----:B------:R-:W-:-:S07]  /*6a30*/  IMAD.MOV.U32 R13, RZ, RZ, R10 ;  /* 0x000000ffff0d7224 */ /* 0x000fce00078e000a */
[----:B------:R-:W-:Y:S05]  /*6a40*/  WARPSYNC.COLLECTIVE R15, `(.L_x_148) ;  /* 0x000000000f087348 */ /* 0x000fea0003c00000 */
[----:B------:R1:W2:Y:S02]  /*6a50*/  SHFL.BFLY P6, R14, R13, R12, R11 ;  /* 0x0c00000c0d0e7389 */ /* 0x0002a400000c000b */
[----:B-12---:R-:W-:Y:S05]  /*6a60*/  ENDCOLLECTIVE ;  /* 0x000000000000791b */ /* 0x006fea0003800000 */
.L_x_148:
[----:B------:R-:W-:Y:S02]  /*6a70*/  MOV R12, 0x4 ;  /* 0x00000004000c7802 */ /* 0x000fe40000000f00 */
[----:B------:R-:W-:-:S05]  /*6a80*/  MOV R42, R14 ;  /* 0x0000000e002a7202 */ /* 0x000fca0000000f00 */
[----:B------:R-:W-:-:S04]  /*6a90*/  FADD R42, R10, R42 ;  /* 0x0000002a0a2a7221 */ /* 0x000fc80000000000 */
[----:B------:R-:W-:-:S07]  /*6aa0*/  IMAD.MOV.U32 R13, RZ, RZ, R42 ;  /* 0x000000ffff0d7224 */ /* 0x000fce00078e002a */
[----:B------:R-:W-:Y:S05]  /*6ab0*/  WARPSYNC.COLLECTIVE R15, `(.L_x_149) ;  /* 0x000000000f087348 */ /* 0x000fea0003c00000 */
[----:B------:R1:W2:Y:S02]  /*6ac0*/  SHFL.BFLY P6, R14, R13, R12, R11 ;  /* 0x0c00000c0d0e7389 */ /* 0x0002a400000c000b */
[----:B-12---:R-:W-:Y:S05]  /*6ad0*/  ENDCOLLECTIVE ;  /* 0x000000000000791b */ /* 0x006fea0003800000 */
.L_x_149:
[----:B------:R-:W-:Y:S02]  /*6ae0*/  MOV R12, 0x2 ;  /* 0x00000002000c7802 */ /* 0x000fe40000000f00 */
[----:B------:R-:W-:-:S05]  /*6af0*/  MOV R10, R14 ;  /* 0x0000000e000a7202 */ /* 0x000fca0000000f00 */
[----:B------:R-:W-:-:S04]  /*6b00*/  FADD R10, R42, R10 ;  /* 0x0000000a2a0a7221 */ /* 0x000fc80000000000 */
[----:B------:R-:W-:-:S07]  /*6b10*/  IMAD.MOV.U32 R13, RZ, RZ, R10 ;  /* 0x000000ffff0d7224 */ /* 0x000fce00078e000a */
[----:B------:R-:W-:Y:S05]  /*6b20*/  WARPSYNC.COLLECTIVE R15, `(.L_x_150) ;  /* 0x000000000f087348 */ /* 0x000fea0003c00000 */
[----:B------:R1:W2:Y:S02]  /*6b30*/  SHFL.BFLY P6, R14, R13, R12, R11 ;  /* 0x0c00000c0d0e7389 */ /* 0x0002a400000c000b */
[----:B-12---:R-:W-:Y:S05]  /*6b40*/  ENDCOLLECTIVE ;  /* 0x000000000000791b */ /* 0x006fea0003800000 */
.L_x_150:
[----:B------:R-:W-:Y:S02]  /*6b50*/  MOV R12, 0x1 ;  /* 0x00000001000c7802 */ /* 0x000fe40000000f00 */
[----:B------:R-:W-:-:S05]  /*6b60*/  MOV R49, R14 ;  /* 0x0000000e00317202 */ /* 0x000fca0000000f00 */
[----:B------:R-:W-:-:S04]  /*6b70*/  FADD R49, R10, R49 ;  /* 0x000000310a317221 */ /* 0x000fc80000000000 */
[----:B------:R-:W-:-:S07]  /*6b80*/  IMAD.MOV.U32 R13, RZ, RZ, R49 ;  /* 0x000000ffff0d7224 */ /* 0x000fce00078e0031 */
[----:B------:R-:W-:Y:S05]  /*6b90*/  WARPSYNC.COLLECTIVE R15, `(.L_x_151) ;  /* 0x000000000f087348 */ /* 0x000fea0003c00000 */
[----:B------:R1:W2:Y:S02]  /*6ba0*/  SHFL.BFLY P6, R14, R13, R12, R11 ;  /* 0x0c00000c0d0e7389 */ /* 0x0002a400000c000b */
[----:B-12---:R-:W-:Y:S05]  /*6bb0*/  ENDCOLLECTIVE ;  /* 0x000000000000791b */ /* 0x006fea0003800000 */
.L_x_151:
[----:B------:R-:W-:Y:S01]  /*6bc0*/  IMAD.MOV.U32 R13, RZ, RZ, R25 ;  /* 0x000000ffff0d7224 */ /* 0x000fe200078e0019 */
[----:B------:R-:W-:Y:S02]  /*6bd0*/  MOV R12, 0x10 ;  /* 0x00000010000c7802 */ /* 0x000fe40000000f00 */
[----:B------:R-:W-:-:S07]  /*6be0*/  MOV R10, R14 ;  /* 0x0000000e000a7202 */ /* 0x000fce0000000f00 */
[----:B------:R-:W-:Y:S05]  /*6bf0*/  WARPSYNC.COLLECTIVE R15, `(.L_x_152) ;  /* 0x000000000f087348 */ /* 0x000fea0003c00000 */
[----:B------:R1:W2:Y:S02]  /*6c00*/  SHFL.BFLY P6, R14, R13, R12, R11 ;  /* 0x0c00000c0d0e7389 */ /* 0x0002a400000c000b */
[----:B-12---:R-:W-:Y:S05]  /*6c10*/  ENDCOLLECTIVE ;  /* 0x000000000000791b */ /* 0x006fea0003800000 */
.L_x_152:
        /* <DEDUP_REMOVED lines=8> */
.L_x_153:
[----:B------:R-:W-:Y:S02]  /*6ca0*/  MOV R12, 0x4 ;  /* 0x00000004000c7802 */ /* 0x000fe40000000f00 */
[----:B------:R-:W-:-:S05]  /*6cb0*/  MOV R25, R14 ;  /* 0x0000000e00197202 */ /* 0x000fca0000000f00 */
[----:B------:R-:W-:-:S04]  /*6cc0*/  FADD R25, R42, R25 ;  /* 0x000000192a197221 */ /* 0x000fc80000000000 */
[----:B------:R-:W-:-:S07]  /*6cd0*/  IMAD.MOV.U32 R13, RZ, RZ, R25 ;  /* 0x000000ffff0d7224 */ /* 0x000fce00078e0019 */
[----:B------:R-:W-:Y:S05]  /*6ce0*/  WARPSYNC.COLLECTIVE R15, `(.L_x_154) ;  /* 0x000000000f087348 */ /* 0x000fea0003c00000 */
[----:B------:R1:W2:Y:S02]  /*6cf0*/  SHFL.BFLY P6, R14, R13, R12, R11 ;  /* 0x0c00000c0d0e7389 */ /* 0x0002a400000c000b */
[----:B-12---:R-:W-:Y:S05]  /*6d00*/  ENDCOLLECTIVE ;  /* 0x000000000000791b */ /* 0x006fea0003800000 */
.L_x_154:
[----:B------:R-:W-:Y:S02]  /*6d10*/  MOV R12, 0x2 ;  /* 0x00000002000c7802 */ /* 0x000fe40000000f00 */
[----:B------:R-:W-:-:S05]  /*6d20*/  MOV R50, R14 ;  /* 0x0000000e00327202 */ /* 0x000fca0000000f00 */
[----:B------:R-:W-:-:S04]  /*6d30*/  FADD R50, R25, R50 ;  /* 0x0000003219327221 */ /* 0x000fc80000000000 */
[----:B------:R-:W-:-:S07]  /*6d40*/  IMAD.MOV.U32 R13, RZ, RZ, R50 ;  /* 0x000000ffff0d7224 */ /* 0x000fce00078e0032 */
[----:B------:R-:W-:Y:S05]  /*6d50*/  WARPSYNC.COLLECTIVE R15, `(.L_x_155) ;  /* 0x000000000f087348 */ /* 0x000fea0003c00000 */
[----:B------:R1:W2:Y:S02]  /*6d60*/  SHFL.BFLY P6, R14, R13, R12, R11 ;  /* 0x0c00000c0d0e7389 */ /* 0x0002a400000c000b */
[----:B-12---:R-:W-:Y:S05]  /*6d70*/  ENDCOLLECTIVE ;  /* 0x000000000000791b */ /* 0x006fea0003800000 */
.L_x_155:
[----:B------:R-:W-:Y:S02]  /*6d80*/  MOV R12, 0x1 ;  /* 0x00000001000c7802 */ /* 0x000fe40000000f00 */
[----:B------:R-:W-:-:S05]  /*6d90*/  MOV R25, R14 ;  /* 0x0000000e00197202 */ /* 0x000fca0000000f00 */
[----:B------:R-:W-:Y:S01]  /*6da0*/  FADD R25, R50, R25 ;  /* 0x0000001932197221 */ /* 0x000fe20000000000 */
[----:B------:R-:W-:-:S03]  /*6db0*/  FADD R50, R3, R0 ;  /* 0x0000000003327221 */ /* 0x000fc60000000000 */
[----:B------:R-:W-:-:S07]  /*6dc0*/  IMAD.MOV.U32 R13, RZ, RZ, R25 ;  /* 0x000000ffff0d7224 */ /* 0x000fce00078e0019 */
[----:B------:R-:W-:Y:S05]  /*6dd0*/  WARPSYNC.COLLECTIVE R15, `(.L_x_156) ;  /* 0x000000000f087348 */ /* 0x000fea0003c00000 */
[----:B------:R1:W2:Y:S02]  /*6de0*/  SHFL.BFLY P6, R14, R13, R12, R11 ;  /* 0x0c00000c0d0e7389 */ /* 0x0002a400000c000b */
[----:B-12---:R-:W-:Y:S05]  /*6df0*/  ENDCOLLECTIVE ;  /* 0x000000000000791b */ /* 0x006fea0003800000 */
.L_x_156:
[----:B------:R-:W-:Y:S01]  /*6e00*/  MOV R51, R14 ;  /* 0x0000000e00337202 */ /* 0x000fe20000000f00 */
[----:B------:R-:W-:Y:S06]  /*6e10*/  BRA `(.L_x_157) ;  /* 0xffffffb4009c7947 */ /* 0x000fec000383ffff */
        .weak           $__internal_0_$__cuda_sm20_rcp_rn_f32_slowpath
        .type           $__internal_0_$__cuda_sm20_rcp_rn_f32_slowpath,@function
        .size           $__internal_0_$__cuda_sm20_rcp_rn_f32_slowpath,(.L_x_163 - $__internal_0_$__cuda_sm20_rcp_rn_f32_slowpath)
$__internal_0_$__cuda_sm20_rcp_rn_f32_slowpath:
[----:B------:R-:W-:Y:S01]  /*6e20*/  IMAD.SHL.U32 R0, R3, 0x2, RZ ;  /* 0x0000000203007824 */ /* 0x000fe200078e00ff */
[----:B------:R-:W-:Y:S04]  /*6e30*/  BSSY B0, `(.L_x_158) ;  /* 0x0000030000007945 */ /* 0x000fe80003800000 */
[----:B------:R-:W-:-:S04]  /*6e40*/  SHF.R.U32.HI R12, RZ, 0x18, R0 ;  /* 0x00000018ff0c7819 */ /* 0x000fc80000011600 */
[----:B------:R-:W-:-:S13]  /*6e50*/  ISETP.NE.U32.AND P0, PT, R12, RZ, PT ;  /* 0x000000ff0c00720c */ /* 0x000fda0003f05070 */
[----:B------:R-:W-:Y:S05]  /*6e60*/  @P0 BRA `(.L_x_159) ;  /* 0x0000000000280947 */ /* 0x000fea0003800000 */
[----:B------:R-:W-:-:S04]  /*6e70*/  SHF.L.U32 R0, R3, 0x1, RZ ;  /* 0x0000000103007819 */ /* 0x000fc800000006ff */
[----:B------:R-:W-:-:S13]  /*6e80*/  ISETP.NE.AND P0, PT, R0, RZ, PT ;  /* 0x000000ff0000720c */ /* 0x000fda0003f05270 */
[----:B------:R-:W-:Y:S01]  /*6e90*/  @P0 FFMA R8, R3, 1.84467440737095516160e+19, RZ ;  /* 0x5f80000003080823 */ /* 0x000fe200000000ff */
[----:B------:R-:W-:Y:S08]  /*6ea0*/  @!P0 MUFU.RCP R7, R3 ;  /* 0x0000000300078308 */ /* 0x000ff00000001000 */
[----:B------:R-:W1:Y:S02]  /*6eb0*/  @P0 MUFU.RCP R9, R8 ;  /* 0x0000000800090308 */ /* 0x000e640000001000 */
[----:B-1----:R-:W-:-:S04]  /*6ec0*/  @P0 FFMA R0, R8, R9, -1 ;  /* 0xbf80000008000423 */ /* 0x002fc80000000009 */
[----:B------:R-:W-:-:S04]  /*6ed0*/  @P0 FADD.FTZ R0, -R0, -RZ ;  /* 0x800000ff00000221 */ /* 0x000fc80000010100 */
[----:B------:R-:W-:-:S04]  /*6ee0*/  @P0 FFMA R0, R9, R0, R9 ;  /* 0x0000000009000223 */ /* 0x000fc80000000009 */
[----:B------:R-:W-:Y:S01]  /*6ef0*/  @P0 FFMA R7, R0, 1.84467440737095516160e+19, RZ ;  /* 0x5f80000000070823 */ /* 0x000fe200000000ff */
[----:B------:R-:W-:Y:S06]  /*6f00*/  BRA `(.L_x_160) ;  /* 0x0000000000887947 */ /* 0x000fec0003800000 */
.L_x_159:
[----:B------:R-:W-:-:S04]  /*6f10*/  IADD3 R13, PT, PT, R12, -0xfd, RZ ;  /* 0xffffff030c0d7810 */ /* 0x000fc80007ffe0ff */
[----:B------:R-:W-:-:S13]  /*6f20*/  ISETP.GT.U32.AND P0, PT, R13, 0x1, PT ;  /* 0x000000010d00780c */ /* 0x000fda0003f04070 */
[----:B------:R-:W-:Y:S05]  /*6f30*/  @P0 BRA `(.L_x_161) ;  /* 0x0000000000780947 */ /* 0x000fea0003800000 */
[----:B------:R-:W-:Y:S01]  /*6f40*/  LOP3.LUT R0, R3, 0x7fffff, RZ, 0xc0, !PT ;  /* 0x007fffff03007812 */ /* 0x000fe200078ec0ff */
[----:B------:R-:W-:-:S03]  /*6f50*/  IMAD.MOV.U32 R10, RZ, RZ, 0x3 ;  /* 0x00000003ff0a7424 */ /* 0x000fc600078e00ff */
[----:B------:R-:W-:Y:S02]  /*6f60*/  LOP3.LUT R0, R0, 0x3f800000, RZ, 0xfc, !PT ;  /* 0x3f80000000007812 */ /* 0x000fe400078efcff */
[----:B------:R-:W-:Y:S02]  /*6f70*/  SHF.L.U32 R10, R10, R13, RZ ;  /* 0x0000000d0a0a7219 */ /* 0x000fe400000006ff */
[----:B------:R-:W1:Y:S02]  /*6f80*/  MUFU.RCP R7, R0 ;  /* 0x0000000000077308 */ /* 0x000e640000001000 */
[----:B-1----:R-:W-:-:S04]  /*6f90*/  FFMA R8, R0, R7, -1 ;  /* 0xbf80000000087423 */ /* 0x002fc80000000007 */
[----:B------:R-:W-:-:S04]  /*6fa0*/  FADD.FTZ R8, -R8, -RZ ;  /* 0x800000ff08087221 */ /* 0x000fc80000010100 */
[CCC-:B------:R-:W-:Y:S01]  /*6fb0*/  FFMA.RM R9, R7.reuse, R8.reuse, R7.reuse ;  /* 0x0000000807097223 */ /* 0x1c0fe20000004007 */
[----:B------:R-:W-:-:S04]  /*6fc0*/  FFMA.RP R8, R7, R8, R7 ;  /* 0x0000000807087223 */ /* 0x000fc80000008007 */
[C---:B------:R-:W-:Y:S02]  /*6fd0*/  LOP3.LUT R7, R9.reuse, 0x7fffff, RZ, 0xc0, !PT ;  /* 0x007fffff09077812 */ /* 0x040fe400078ec0ff */
[----:B------:R-:W-:Y:S02]  /*6fe0*/  FSETP.NEU.FTZ.AND P0, PT, R9, R8, PT ;  /* 0x000000080900720b */ /* 0x000fe40003f1d000 */
[----:B------:R-:W-:Y:S02]  /*6ff0*/  LOP3.LUT R7, R7, 0x800000, RZ, 0xfc, !PT ;  /* 0x0080000007077812 */ /* 0x000fe400078efcff */
[----:B------:R-:W-:Y:S02]  /*7000*/  SEL R8, RZ, 0xffffffff, !P0 ;  /* 0xffffffffff087807 */ /* 0x000fe40004000000 */
[----:B------:R-:W-:Y:S02]  /*7010*/  LOP3.LUT R10, R10, R7, RZ, 0xc0, !PT ;  /* 0x000000070a0a7212 */ /* 0x000fe400078ec0ff */
[----:B------:R-:W-:-:S02]  /*7020*/  IADD3 R8, PT, PT, -R8, RZ, RZ ;  /* 0x000000ff08087210 */ /* 0x000fc40007ffe1ff */
[-C--:B------:R-:W-:Y:S02]  /*7030*/  SHF.R.U32.HI R10, RZ, R13.reuse, R10 ;  /* 0x0000000dff0a7219 */ /* 0x080fe4000001160a */
[----:B------:R-:W-:Y:S02]  /*7040*/  LOP3.LUT P1, RZ, R8, R13, R7, 0xf8, !PT ;  /* 0x0000000d08ff7212 */ /* 0x000fe4000782f807 */
[C---:B------:R-:W-:Y:S02]  /*7050*/  LOP3.LUT P0, RZ, R10.reuse, 0x1, RZ, 0xc0, !PT ;  /* 0x000000010aff7812 */ /* 0x040fe4000780c0ff */
[----:B------:R-:W-:-:S04]  /*7060*/  LOP3.LUT P2, RZ, R10, 0x2, RZ, 0xc0, !PT ;  /* 0x000000020aff7812 */ /* 0x000fc8000784c0ff */
[----:B------:R-:W-:Y:S02]  /*7070*/  PLOP3.LUT P0, PT, P0, P1, P2, 0xe0, 0x0 ;  /* 0x000000000000781c */ /* 0x000fe40000703c20 */
[----:B------:R-:W-:Y:S02]  /*7080*/  LOP3.LUT P1, RZ, R3, 0x7fffff, RZ, 0xc0, !PT ;  /* 0x007fffff03ff7812 */ /* 0x000fe4000782c0ff */
[----:B------:R-:W-:-:S04]  /*7090*/  SEL R0, RZ, 0x1, !P0 ;  /* 0x00000001ff007807 */ /* 0x000fc80004000000 */
[----:B------:R-:W-:-:S04]  /*70a0*/  IADD3 R0, PT, PT, -R0, RZ, RZ ;  /* 0x000000ff00007210 */ /* 0x000fc80007ffe1ff */
[----:B------:R-:W-:Y:S01]  /*70b0*/  ISETP.GE.AND P0, PT, R0, RZ, PT ;  /* 0x000000ff0000720c */ /* 0x000fe20003f06270 */
[----:B------:R-:W-:-:S05]  /*70c0*/  VIADD R0, R12, 0xffffff04 ;  /* 0xffffff040c007836 */ /* 0x000fca0000000000 */
[----:B------:R-:W-:-:S07]  /*70d0*/  SHF.R.U32.HI R0, RZ, R0, R7 ;  /* 0x00000000ff007219 */ /* 0x000fce0000011607 */
[----:B------:R-:W-:-:S04]  /*70e0*/  @!P0 IADD3 R0, PT, PT, R0, 0x1, RZ ;  /* 0x0000000100008810 */ /* 0x000fc80007ffe0ff */
[----:B------:R-:W-:-:S04]  /*70f0*/  @!P1 SHF.L.U32 R0, R0, 0x1, RZ ;  /* 0x0000000100009819 */ /* 0x000fc800000006ff */
[----:B------:R-:W-:Y:S01]  /*7100*/  LOP3.LUT R7, R0, 0x80000000, R3, 0xf8, !PT ;  /* 0x8000000000077812 */ /* 0x000fe200078ef803 */
[----:B------:R-:W-:Y:S06]  /*7110*/  BRA `(.L_x_160) ;  /* 0x0000000000047947 */ /* 0x000fec0003800000 */
.L_x_161:
[----:B------:R1:W2:Y:S02]  /*7120*/  MUFU.RCP R7, R3 ;  /* 0x0000000300077308 */ /* 0x0002a40000001000 */
.L_x_160:
[----:B------:R-:W-:Y:S05]  /*7130*/  BSYNC B0 ;  /* 0x0000000000007941 */ /* 0x000fea0003800000 */
.L_x_158:
[----:B------:R-:W-:Y:S01]  /*7140*/  MOV R8, R11 ;  /* 0x0000000b00087202 */ /* 0x000fe20000000f00 */
[----:B--2---:R-:W-:Y:S01]  /*7150*/  IMAD.MOV.U32 R0, RZ, RZ, R7 ;  /* 0x000000ffff007224 */ /* 0x004fe200078e0007 */
[----:B------:R-:W-:-:S04]  /*7160*/  MOV R9, 0x0 ;  /* 0x0000000000097802 */ /* 0x000fc80000000f00 */
[----:B-1----:R-:W-:Y:S05]  /*7170*/  RET.REL.NODEC R8 `(_Z53flashattn_streaming_16x16_kernel_mw_v7_2_dbg_hanghuntPK6__halfS1_S1_Pfiifi) ;  /* 0xffffff8c08a07950 */ /* 0x002fea0003c3ffff */
.L_x_162:
[----:B------:R-:W-:-:S00]  /*7180*/  BRA `(.L_x_162) ;  /* 0xfffffffc00fc7947 */ /* 0x000fc0000383ffff */
[----:B------:R-:W-:-:S00]  /*7190*/  NOP ;  /* 0x0000000000007918 */ /* 0x000fc00000000000 */
        /* <DEDUP_REMOVED lines=14> */
.L_x_163:


//--------------------- .nv.global.init           --------------------------
	.section	.nv.global.init,"aw",@progbits
.nv.global.init:
	.type		$str,@object
	.size		$str,($str$4 - $str)
$str:
        /*0000*/ 	.byte	0x5b, 0x77, 0x61, 0x72, 0x70, 0x30, 0x5d, 0x5b, 0x62, 0x30, 0x5d, 0x20, 0x73, 0x74, 0x61, 0x72
        /*0010*/ 	.byte	0x74, 0x20, 0x70, 0x72, 0x65, 0x6c, 0x6f, 0x61, 0x64, 0x0a, 0x00
	.type		$str$4,@object
	.size		$str$4,($str$1 - $str$4)
$str$4:
        /*001b*/ 	.byte	0x5b, 0x77, 0x61, 0x72, 0x70, 0x30, 0x5d, 0x5b, 0x62, 0x30, 0x5d, 0x20, 0x70, 0x75, 0x62, 0x6c
        /*002b*/ 	.byte	0x69, 0x73, 0x68, 0x20, 0x72, 0x65, 0x61, 0x64, 0x79, 0x5b, 0x25, 0x64, 0x5d, 0x3d, 0x25, 0x64
        /*003b*/ 	.byte	0x0a, 0x00
	.type		$str$1,@object
	.size		$str$1,($str$2 - $str$1)
$str$1:
        /*003d*/ 	.byte	0x5b, 0x77, 0x61, 0x72, 0x70, 0x30, 0x5d, 0x5b, 0x62, 0x30, 0x5d, 0x20, 0x70, 0x72, 0x65, 0x6c
        /*004d*/ 	.byte	0x6f, 0x61, 0x64, 0x20, 0x64, 0x6f, 0x6e, 0x65, 0x2c, 0x20, 0x70, 0x75, 0x62, 0x6c, 0x69, 0x73
        /*005d*/ 	.byte	0x68, 0x20, 0x72, 0x65, 0x61, 0x64, 0x79, 0x5b, 0x30, 0x5d, 0x3d, 0x30, 0x0a, 0x00
	.type		$str$2,@object
	.size		$str$2,($str$3 - $str$2)
$str$2:
        /*006b*/ 	.byte	0x5b, 0x77, 0x61, 0x72, 0x70, 0x30, 0x5d, 0x5b, 0x62, 0x30, 0x5d, 0x20, 0x69, 0x73, 0x73, 0x75
        /*007b*/ 	.byte	0x65, 0x20, 0x70, 0x72, 0x65, 0x66, 0x65, 0x74, 0x63, 0x68, 0x20, 0x74, 0x2b, 0x31, 0x3d, 0x25
        /*008b*/ 	.byte	0x64, 0x20, 0x69, 0x6e, 0x74, 0x6f, 0x20, 0x62, 0x75, 0x66, 0x3d, 0x25, 0x64, 0x0a, 0x00
	.type		$str$3,@object
	.size		$str$3,(.L_3 - $str$3)
$str$3:
        /*009a*/ 	.byte	0x5b, 0x53, 0x54, 0x55, 0x43, 0x4b, 0x5d, 0x20, 0x62, 0x61, 0x74, 0x63, 0x68, 0x3d, 0x25, 0x64
        /*00aa*/ 	.byte	0x20, 0x74, 0x3d, 0x25, 0x64, 0x20, 0x63, 0x75, 0x72, 0x3d, 0x25, 0x64, 0x20, 0x72, 0x65, 0x61
        /*00ba*/ 	.byte	0x64, 0x79, 0x30, 0x3d, 0x25, 0x64, 0x20, 0x72, 0x65, 0x61, 0x64, 0x79, 0x31, 0x3d, 0x25, 0x64
        /*00ca*/ 	.byte	0x0a, 0x00
.L_3:


//--------------------- .nv.shared._Z53flashattn_streaming_16x16_kernel_mw_v7_2_dbg_hanghuntPK6__halfS1_S1_Pfiifi --------------------------
	.section	.nv.shared._Z53flashattn_streaming_16x16_kernel_mw_v7_2_dbg_hanghuntPK6__halfS1_S1_Pfiifi,"aw",@nobits
	.sectionflags	@""
	.align	4
.nv.shared._Z53flashattn_streaming_16x16_kernel_mw_v7_2_dbg_hanghuntPK6__halfS1_S1_Pfiifi:
	.zero		5260


//--------------------- .nv.shared.reserved.0     --------------------------
	.section	.nv.shared.reserved.0,"aw",@nobits
	.weak		__nv_reservedSMEM_offset_0_alias
	.size		__nv_reservedSMEM_offset_0_alias, 0, 64
	.other		__nv_reservedSMEM_offset_0_alias,@"STO_CUDA_RESERVED_SHARED STV_DEFAULT"
__nv_reservedSMEM_offset_0_alias:
	.zero		0
	.zero		64


//--------------------- .nv.constant0._Z53flashattn_streaming_16x16_kernel_mw_v7_2_dbg_hanghuntPK6__halfS1_S1_Pfiifi --------------------------
	.section	.nv.constant0._Z53flashattn_streaming_16x16_kernel_mw_v7_2_dbg_hanghuntPK6__halfS1_S1_Pfiifi,"a",@progbits
	.sectionflags	@""
	.align	4
.nv.constant0._Z53flashattn_streaming_16x16_kernel_mw_v7_2_dbg_hanghuntPK6__halfS1_S1_Pfiifi:
	.zero		944


//--------------------- SYMBOLS --------------------------

	.type		.nv.reservedSmem.offset0,@object
	.size		.nv.reservedSmem.offset0,0x4
	.type		.nv.reservedSmem.cap,@object
	.size		.nv.reservedSmem.cap,0x4
	.type		vprintf,@function
